// auto-generated by cutlass_sweep.gemm — config: {"arch": "sm_90", "cluster_m": 1, "cluster_n": 1, "dtype": "e4m3", "dtype_b": "e4m3", "layout": "nt", "stages": 0, "tile_k": 32, "tile_m": 64, "tile_n": 192}
#include "cutlass/cutlass.h"
#include "cutlass/gemm/collective/collective_builder.hpp"
#include "cutlass/gemm/device/gemm_universal_adapter.h"
#include "cutlass/gemm/kernel/gemm_universal.hpp"
#include "cutlass/epilogue/collective/collective_builder.hpp"

using ElemA = cutlass::float_e4m3_t;
using ElemB = cutlass::float_e4m3_t;
using ElemCD = cutlass::float_e4m3_t;
using Acc  = float;
using TileShape    = cute::Shape<cute::_64, cute::_192, cute::_32>;
using ClusterShape = cute::Shape<cute::_1, cute::_1, cute::_1>;

using CollectiveEpilogue = typename cutlass::epilogue::collective::CollectiveBuilder<
    cutlass::arch::Sm90, cutlass::arch::OpClassTensorOp,
    TileShape, ClusterShape,
    cutlass::epilogue::collective::EpilogueTileAuto,
    Acc, Acc,
    ElemCD, cutlass::layout::RowMajor, 128 / cutlass::sizeof_bits<ElemCD>::value,
    ElemCD, cutlass::layout::RowMajor, 128 / cutlass::sizeof_bits<ElemCD>::value,
    cutlass::epilogue::collective::EpilogueScheduleAuto
  >::CollectiveOp;

using CollectiveMainloop = typename cutlass::gemm::collective::CollectiveBuilder<
    cutlass::arch::Sm90, cutlass::arch::OpClassTensorOp,
    ElemA, cutlass::layout::RowMajor, 128 / cutlass::sizeof_bits<ElemA>::value,
    ElemB, cutlass::layout::ColumnMajor, 128 / cutlass::sizeof_bits<ElemB>::value,
    Acc,
    TileShape, ClusterShape,
    cutlass::gemm::collective::StageCountAutoCarveout<static_cast<int>(sizeof(typename CollectiveEpilogue::SharedStorage))>,
    cutlass::gemm::collective::KernelScheduleAuto
  >::CollectiveOp;

using GemmKernel = cutlass::gemm::kernel::GemmUniversal<
    cute::Shape<int,int,int,int>,
    CollectiveMainloop,
    CollectiveEpilogue
>;
using Gemm = cutlass::gemm::device::GemmUniversalAdapter<GemmKernel>;

// Force the device kernel symbol into the cubin without needing a host main.
auto* _anchor = &cutlass::device_kernel<GemmKernel>;


// ===== COMPILED SASS (sm_90a) =====

	.target	sm_90a

	.elftype	@"ET_EXEC"


//--------------------- .note.nv.tkinfo           --------------------------
	.section	.note.nv.tkinfo,"",@"SHT_NOTE"
	.sectionflags	@"SHF_NOTE_NV_TKINFO"
	.tkinfo
        /*0018*/ 	.word	0x00000002
        /*0030*/ 	.string	""
        /*0030*/ 	.string	"ptxas"
        /*0030*/ 	.string	"Cuda compilation tools, release 13.0, V13.0.88"
        /*0030*/ 	.string	"Build cuda_13.0.r13.0/compiler.36424714_0"
        /*0030*/ 	.string	"-arch sm_90a -m 64 "



//--------------------- .note.nv.cuinfo           --------------------------
	.section	.note.nv.cuinfo,"",@"SHT_NOTE"
	.sectionflags	@"SHF_NOTE_NV_CUINFO"
        /*0018*/ 	.short	0x0002
        /*001a*/ 	.short	0x005a
        /*001c*/ 	.short	0x0082
	.zero		2


//--------------------- .nv.info                  --------------------------
	.section	.nv.info,"",@"SHT_CUDA_INFO"
	.align	4


	//----- nvinfo : EIATTR_REGCOUNT
	.align		4
        /*0000*/ 	.byte	0x04, 0x2f
        /*0002*/ 	.short	(.L_12 - .L_11)
	.align		4
.L_11:
        /*0004*/ 	.word	index@(_ZN7cutlass13device_kernelINS_4gemm6kernel13GemmUniversalIN4cute5tupleIJiiiiEEENS1_10collective13CollectiveMmaINS1_37MainloopSm90TmaGmmaWarpSpecializedFP8ILi28ENS5_IJNS4_1CILi1EEESB_SB_EEENS1_32KernelTmaWarpSpecializedPingpongEEENS5_IJNSA_ILi64EEENSA_ILi192EEENSA_ILi32EEEEEENS_12float_e4m3_tENS5_IJlSB_lEEESJ_SK_NS4_8TiledMMAINS4_8MMA_AtomIJNS4_4SM904GMMA31MMA_64x192x32_F32E4M3E4M3_SS_TNILNSO_7ScaleInE1ELSQ_1EEEEEENS4_6LayoutISC_NS5_IJNSA_ILi0EEESU_SU_EEEEENS5_IJNS4_10UnderscoreESX_SX_EEEEENS4_13SM90_TMA_LOADENS4_14ComposedLayoutINS4_7SwizzleILi1ELi4ELi3EEENS4_18smem_ptr_flag_bitsILi8EEENST_INS5_IJNSA_ILi8EEESH_EEENS5_IJSH_SB_EEEEEEEvNS4_8identityES10_S1A_vS1B_EENS_8epilogue10collective6detail29Sm90TmaWarpSpecializedAdapterINS1E_15DefaultEpilogueISJ_SK_SK_NS1D_6thread17LinearCombinationISJ_Li1EffLNS1I_9ScaleType4KindE0ELNS_15FloatRoundStyleE2ESJ_EENS1_15EpilogueDefaultEEEEEvvEEEEvNT_6ParamsE)
        /*0008*/ 	.word	0x000000a8


	//----- nvinfo : EIATTR_FRAME_SIZE
	.align		4
.L_12:
        /*000c*/ 	.byte	0x04, 0x11
        /*000e*/ 	.short	(.L_14 - .L_13)
	.align		4
.L_13:
        /*0010*/ 	.word	index@(_ZN7cutlass13device_kernelINS_4gemm6kernel13GemmUniversalIN4cute5tupleIJiiiiEEENS1_10collective13CollectiveMmaINS1_37MainloopSm90TmaGmmaWarpSpecializedFP8ILi28ENS5_IJNS4_1CILi1EEESB_SB_EEENS1_32KernelTmaWarpSpecializedPingpongEEENS5_IJNSA_ILi64EEENSA_ILi192EEENSA_ILi32EEEEEENS_12float_e4m3_tENS5_IJlSB_lEEESJ_SK_NS4_8TiledMMAINS4_8MMA_AtomIJNS4_4SM904GMMA31MMA_64x192x32_F32E4M3E4M3_SS_TNILNSO_7ScaleInE1ELSQ_1EEEEEENS4_6LayoutISC_NS5_IJNSA_ILi0EEESU_SU_EEEEENS5_IJNS4_10UnderscoreESX_SX_EEEEENS4_13SM90_TMA_LOADENS4_14ComposedLayoutINS4_7SwizzleILi1ELi4ELi3EEENS4_18smem_ptr_flag_bitsILi8EEENST_INS5_IJNSA_ILi8EEESH_EEENS5_IJSH_SB_EEEEEEEvNS4_8identityES10_S1A_vS1B_EENS_8epilogue10collective6detail29Sm90TmaWarpSpecializedAdapterINS1E_15DefaultEpilogueISJ_SK_SK_NS1D_6thread17LinearCombinationISJ_Li1EffLNS1I_9ScaleType4KindE0ELNS_15FloatRoundStyleE2ESJ_EENS1_15EpilogueDefaultEEEEEvvEEEEvNT_6ParamsE)
        /*0014*/ 	.word	0x00000000


	//----- nvinfo : EIATTR_MIN_STACK_SIZE
	.align		4
.L_14:
        /*0018*/ 	.byte	0x04, 0x12
        /*001a*/ 	.short	(.L_16 - .L_15)
	.align		4
.L_15:
        /*001c*/ 	.word	index@(_ZN7cutlass13device_kernelINS_4gemm6kernel13GemmUniversalIN4cute5tupleIJiiiiEEENS1_10collective13CollectiveMmaINS1_37MainloopSm90TmaGmmaWarpSpecializedFP8ILi28ENS5_IJNS4_1CILi1EEESB_SB_EEENS1_32KernelTmaWarpSpecializedPingpongEEENS5_IJNSA_ILi64EEENSA_ILi192EEENSA_ILi32EEEEEENS_12float_e4m3_tENS5_IJlSB_lEEESJ_SK_NS4_8TiledMMAINS4_8MMA_AtomIJNS4_4SM904GMMA31MMA_64x192x32_F32E4M3E4M3_SS_TNILNSO_7ScaleInE1ELSQ_1EEEEEENS4_6LayoutISC_NS5_IJNSA_ILi0EEESU_SU_EEEEENS5_IJNS4_10UnderscoreESX_SX_EEEEENS4_13SM90_TMA_LOADENS4_14ComposedLayoutINS4_7SwizzleILi1ELi4ELi3EEENS4_18smem_ptr_flag_bitsILi8EEENST_INS5_IJNSA_ILi8EEESH_EEENS5_IJSH_SB_EEEEEEEvNS4_8identityES10_S1A_vS1B_EENS_8epilogue10collective6detail29Sm90TmaWarpSpecializedAdapterINS1E_15DefaultEpilogueISJ_SK_SK_NS1D_6thread17LinearCombinationISJ_Li1EffLNS1I_9ScaleType4KindE0ELNS_15FloatRoundStyleE2ESJ_EENS1_15EpilogueDefaultEEEEEvvEEEEvNT_6ParamsE)
        /*0020*/ 	.word	0x00000000
.L_16:


//--------------------- .nv.compat                --------------------------
	.section	.nv.compat,"",@"SHT_CUDA_COMPAT_INFO"
	.align	4
        /*0000*/ 	.byte	0x02, 0x09, 0x01, 0x00, 0x02, 0x02, 0x04, 0x00, 0x02, 0x05, 0x05, 0x00, 0x03, 0x07, 0x01, 0x01
        /*0010*/ 	.byte	0x02, 0x03, 0x01, 0x00, 0x02, 0x06, 0x01, 0x00, 0x04, 0x0b, 0x08, 0x00, 0x00, 0x00, 0x00, 0x00
        /*0020*/ 	.byte	0x00, 0x00, 0x00, 0x00


//--------------------- .nv.info._ZN7cutlass13device_kernelINS_4gemm6kernel13GemmUniversalIN4cute5tupleIJiiiiEEENS1_10collective13CollectiveMmaINS1_37MainloopSm90TmaGmmaWarpSpecializedFP8ILi28ENS5_IJNS4_1CILi1EEESB_SB_EEENS1_32KernelTmaWarpSpecializedPingpongEEENS5_IJNSA_ILi64EEENSA_ILi192EEENSA_ILi32EEEEEENS_12float_e4m3_tENS5_IJlSB_lEEESJ_SK_NS4_8TiledMMAINS4_8MMA_AtomIJNS4_4SM904GMMA31MMA_64x192x32_F32E4M3E4M3_SS_TNILNSO_7ScaleInE1ELSQ_1EEEEEENS4_6LayoutISC_NS5_IJNSA_ILi0EEESU_SU_EEEEENS5_IJNS4_10UnderscoreESX_SX_EEEEENS4_13SM90_TMA_LOADENS4_14ComposedLayoutINS4_7SwizzleILi1ELi4ELi3EEENS4_18smem_ptr_flag_bitsILi8EEENST_INS5_IJNSA_ILi8EEESH_EEENS5_IJSH_SB_EEEEEEEvNS4_8identityES10_S1A_vS1B_EENS_8epilogue10collective6detail29Sm90TmaWarpSpecializedAdapterINS1E_15DefaultEpilogueISJ_SK_SK_NS1D_6thread17LinearCombinationISJ_Li1EffLNS1I_9ScaleType4KindE0ELNS_15FloatRoundStyleE2ESJ_EENS1_15EpilogueDefaultEEEEEvvEEEEvNT_6ParamsE --------------------------
	.section	.nv.info._ZN7cutlass13device_kernelINS_4gemm6kernel13GemmUniversalIN4cute5tupleIJiiiiEEENS1_10collective13CollectiveMmaINS1_37MainloopSm90TmaGmmaWarpSpecializedFP8ILi28ENS5_IJNS4_1CILi1EEESB_SB_EEENS1_32KernelTmaWarpSpecializedPingpongEEENS5_IJNSA_ILi64EEENSA_ILi192EEENSA_ILi32EEEEEENS_12float_e4m3_tENS5_IJlSB_lEEESJ_SK_NS4_8TiledMMAINS4_8MMA_AtomIJNS4_4SM904GMMA31MMA_64x192x32_F32E4M3E4M3_SS_TNILNSO_7ScaleInE1ELSQ_1EEEEEENS4_6LayoutISC_NS5_IJNSA_ILi0EEESU_SU_EEEEENS5_IJNS4_10UnderscoreESX_SX_EEEEENS4_13SM90_TMA_LOADENS4_14ComposedLayoutINS4_7SwizzleILi1ELi4ELi3EEENS4_18smem_ptr_flag_bitsILi8EEENST_INS5_IJNSA_ILi8EEESH_EEENS5_IJSH_SB_EEEEEEEvNS4_8identityES10_S1A_vS1B_EENS_8epilogue10collective6detail29Sm90TmaWarpSpecializedAdapterINS1E_15DefaultEpilogueISJ_SK_SK_NS1D_6thread17LinearCombinationISJ_Li1EffLNS1I_9ScaleType4KindE0ELNS_15FloatRoundStyleE2ESJ_EENS1_15EpilogueDefaultEEEEEvvEEEEvNT_6ParamsE,"",@"SHT_CUDA_INFO"
	.sectionflags	@""
	.align	4


	//----- nvinfo : EIATTR_CUDA_API_VERSION
	.align		4
        /*0000*/ 	.byte	0x04, 0x37
        /*0002*/ 	.short	(.L_18 - .L_17)
.L_17:
        /*0004*/ 	.word	0x00000082


	//----- nvinfo : EIATTR_KPARAM_INFO
	.align		4
.L_18:
        /*0008*/ 	.byte	0x04, 0x17
        /*000a*/ 	.short	(.L_20 - .L_19)
.L_19:
        /*000c*/ 	.word	0x00000000
        /*0010*/ 	.short	0x0000
        /*0012*/ 	.short	0x0070
        /*0014*/ 	.byte	0x00, 0xf0, 0x01, 0x10


	//----- nvinfo : EIATTR_SPARSE_MMA_MASK
	.align		4
.L_20:
        /*0018*/ 	.byte	0x03, 0x50
        /*001a*/ 	.short	0x0000


	//----- nvinfo : EIATTR_MAXREG_COUNT
	.align		4
        /*001c*/ 	.byte	0x03, 0x1b
        /*001e*/ 	.short	0x00a8


	//----- nvinfo : EIATTR_NUM_BARRIERS
	.align		4
        /*0020*/ 	.byte	0x02, 0x4c
        /*0022*/ 	.byte	0x01
	.zero		1


	//----- nvinfo : EIATTR_MERCURY_ISA_VERSION
	.align		4
        /*0024*/ 	.byte	0x03, 0x5f
        /*0026*/ 	.short	0x0101


	//----- nvinfo : EIATTR_INT_WARP_WIDE_INSTR_OFFSETS
	.align		4
        /*0028*/ 	.byte	0x04, 0x31
        /*002a*/ 	.short	(.L_22 - .L_21)


	//   ....[0]....
.L_21:
        /*002c*/ 	.word	0x00000750


	//   ....[1]....
        /*0030*/ 	.word	0x00000770


	//   ....[2]....
        /*0034*/ 	.word	0x000007f0


	//   ....[3]....
        /*0038*/ 	.word	0x00000800


	//   ....[4]....
        /*003c*/ 	.word	0x00000810


	//   ....[5]....
        /*0040*/ 	.word	0x00000830


	//   ....[6]....
        /*0044*/ 	.word	0x00000880


	//   ....[7]....
        /*0048*/ 	.word	0x000008a0


	//----- nvinfo : EIATTR_COOP_GROUP_MASK_REGIDS
	.align		4
.L_22:
        /*004c*/ 	.byte	0x04, 0x29
        /*004e*/ 	.short	(.L_24 - .L_23)


	//   ....[0]....
.L_23:
        /*0050*/ 	.word	0xffffffff


	//   ....[1]....
        /*0054*/ 	.word	0xffffffff


	//   ....[2]....
        /*0058*/ 	.word	0xffffffff


	//   ....[3]....
        /*005c*/ 	.word	0xffffffff


	//   ....[4]....
        /*0060*/ 	.word	0xffffffff


	//   ....[5]....
        /*0064*/ 	.word	0xffffffff


	//----- nvinfo : EIATTR_COOP_GROUP_INSTR_OFFSETS
	.align		4
.L_24:
        /*0068*/ 	.byte	0x04, 0x28
        /*006a*/ 	.short	(.L_26 - .L_25)


	//   ....[0]....
.L_25:
        /*006c*/ 	.word	0x00000060


	//   ....[1]....
        /*0070*/ 	.word	0x00000070


	//   ....[2]....
        /*0074*/ 	.word	0x00000130


	//   ....[3]....
        /*0078*/ 	.word	0x000005f0


	//   ....[4]....
        /*007c*/ 	.word	0x00000630


	//   ....[5]....
        /*0080*/ 	.word	0x00000670


	//----- nvinfo : EIATTR_REG_RECONFIG
	.align		4
.L_26:
        /*0084*/ 	.byte	0x01, 0x54
	.zero		2


	//----- nvinfo : EIATTR_MBARRIER_INSTR_OFFSETS
	.align		4
        /*0088*/ 	.byte	0x04, 0x39
        /*008a*/ 	.short	(.L_28 - .L_27)


	//   ....[0]....
.L_27:
        /*008c*/ 	.word	0x00000250
        /*0090*/ 	.word	0x000000ff
        /*0094*/ 	.word	0x00000000
        /*0098*/ 	.short	0x0100
        /*009a*/ 	.byte	0x08
	.zero		1


	//   ....[1]....
        /*009c*/ 	.word	0x00000260
        /*00a0*/ 	.word	0x000000ff
        /*00a4*/ 	.word	0x000000e0
        /*00a8*/ 	.short	0x0100
        /*00aa*/ 	.byte	0x08
	.zero		1


	//   ....[2]....
        /*00ac*/ 	.word	0x00000270
        /*00b0*/ 	.word	0x000000ff
        /*00b4*/ 	.word	0x00000008
        /*00b8*/ 	.short	0x0100
        /*00ba*/ 	.byte	0x08
	.zero		1


	//   ....[3]....
        /*00bc*/ 	.word	0x00000280
        /*00c0*/ 	.word	0x000000ff
        /*00c4*/ 	.word	0x000000e8
        /*00c8*/ 	.short	0x0100
        /*00ca*/ 	.byte	0x08
	.zero		1


	//   ....[4]....
        /*00cc*/ 	.word	0x00000290
        /*00d0*/ 	.word	0x000000ff
        /*00d4*/ 	.word	0x00000010
        /*00d8*/ 	.short	0x0100
        /*00da*/ 	.byte	0x08
	.zero		1


	//   ....[5]....
        /*00dc*/ 	.word	0x000002a0
        /*00e0*/ 	.word	0x000000ff
        /*00e4*/ 	.word	0x000000f0
        /*00e8*/ 	.short	0x0100
        /*00ea*/ 	.byte	0x08
	.zero		1


	//   ....[6]....
        /*00ec*/ 	.word	0x000002b0
        /*00f0*/ 	.word	0x000000ff
        /*00f4*/ 	.word	0x00000018
        /*00f8*/ 	.short	0x0100
        /*00fa*/ 	.byte	0x08
	.zero		1


	//   ....[7]....
        /*00fc*/ 	.word	0x000002c0
        /*0100*/ 	.word	0x000000ff
        /*0104*/ 	.word	0x000000f8
        /*0108*/ 	.short	0x0100
        /*010a*/ 	.byte	0x08
	.zero		1


	//   ....[8]....
        /*010c*/ 	.word	0x000002d0
        /*0110*/ 	.word	0x000000ff
        /*0114*/ 	.word	0x00000020
        /*0118*/ 	.short	0x0100
        /*011a*/ 	.byte	0x08
	.zero		1


	//   ....[9]....
        /*011c*/ 	.word	0x000002e0
        /*0120*/ 	.word	0x000000ff
        /*0124*/ 	.word	0x00000100
        /*0128*/ 	.short	0x0100
        /*012a*/ 	.byte	0x08
	.zero		1


	//   ....[10]....
        /*012c*/ 	.word	0x000002f0
        /*0130*/ 	.word	0x000000ff
        /*0134*/ 	.word	0x00000028
        /*0138*/ 	.short	0x0100
        /*013a*/ 	.byte	0x08
	.zero		1


	//   ....[11]....
        /*013c*/ 	.word	0x00000300
        /*0140*/ 	.word	0x000000ff
        /*0144*/ 	.word	0x00000108
        /*0148*/ 	.short	0x0100
        /*014a*/ 	.byte	0x08
	.zero		1


	//   ....[12]....
        /*014c*/ 	.word	0x00000310
        /*0150*/ 	.word	0x000000ff
        /*0154*/ 	.word	0x00000030
        /*0158*/ 	.short	0x0100
        /*015a*/ 	.byte	0x08
	.zero		1


	//   ....[13]....
        /*015c*/ 	.word	0x00000320
        /*0160*/ 	.word	0x000000ff
        /*0164*/ 	.word	0x00000110
        /*0168*/ 	.short	0x0100
        /*016a*/ 	.byte	0x08
	.zero		1


	//   ....[14]....
        /*016c*/ 	.word	0x00000330
        /*0170*/ 	.word	0x000000ff
        /*0174*/ 	.word	0x00000038
        /*0178*/ 	.short	0x0100
        /*017a*/ 	.byte	0x08
	.zero		1


	//   ....[15]....
        /*017c*/ 	.word	0x00000340
        /*0180*/ 	.word	0x000000ff
        /*0184*/ 	.word	0x00000118
        /*0188*/ 	.short	0x0100
        /*018a*/ 	.byte	0x08
	.zero		1


	//   ....[16]....
        /*018c*/ 	.word	0x00000350
        /*0190*/ 	.word	0x000000ff
        /*0194*/ 	.word	0x00000040
        /*0198*/ 	.short	0x0100
        /*019a*/ 	.byte	0x08
	.zero		1


	//   ....[17]....
        /*019c*/ 	.word	0x00000360
        /*01a0*/ 	.word	0x000000ff
        /*01a4*/ 	.word	0x00000120
        /*01a8*/ 	.short	0x0100
        /*01aa*/ 	.byte	0x08
	.zero		1


	//   ....[18]....
        /*01ac*/ 	.word	0x00000370
        /*01b0*/ 	.word	0x000000ff
        /*01b4*/ 	.word	0x00000048
        /*01b8*/ 	.short	0x0100
        /*01ba*/ 	.byte	0x08
	.zero		1


	//   ....[19]....
        /*01bc*/ 	.word	0x00000380
        /*01c0*/ 	.word	0x000000ff
        /*01c4*/ 	.word	0x00000128
        /*01c8*/ 	.short	0x0100
        /*01ca*/ 	.byte	0x08
	.zero		1


	//   ....[20]....
        /*01cc*/ 	.word	0x00000390
        /*01d0*/ 	.word	0x000000ff
        /*01d4*/ 	.word	0x00000050
        /*01d8*/ 	.short	0x0100
        /*01da*/ 	.byte	0x08
	.zero		1


	//   ....[21]....
        /*01dc*/ 	.word	0x000003a0
        /*01e0*/ 	.word	0x000000ff
        /*01e4*/ 	.word	0x00000130
        /*01e8*/ 	.short	0x0100
        /*01ea*/ 	.byte	0x08
	.zero		1


	//   ....[22]....
        /*01ec*/ 	.word	0x000003b0
        /*01f0*/ 	.word	0x000000ff
        /*01f4*/ 	.word	0x00000058
        /*01f8*/ 	.short	0x0100
        /*01fa*/ 	.byte	0x08
	.zero		1


	//   ....[23]....
        /*01fc*/ 	.word	0x000003c0
        /*0200*/ 	.word	0x000000ff
        /*0204*/ 	.word	0x00000138
        /*0208*/ 	.short	0x0100
        /*020a*/ 	.byte	0x08
	.zero		1


	//   ....[24]....
        /*020c*/ 	.word	0x000003d0
        /*0210*/ 	.word	0x000000ff
        /*0214*/ 	.word	0x00000060
        /*0218*/ 	.short	0x0100
        /*021a*/ 	.byte	0x08
	.zero		1


	//   ....[25]....
        /*021c*/ 	.word	0x000003e0
        /*0220*/ 	.word	0x000000ff
        /*0224*/ 	.word	0x00000140
        /*0228*/ 	.short	0x0100
        /*022a*/ 	.byte	0x08
	.zero		1


	//   ....[26]....
        /*022c*/ 	.word	0x000003f0
        /*0230*/ 	.word	0x000000ff
        /*0234*/ 	.word	0x00000068
        /*0238*/ 	.short	0x0100
        /*023a*/ 	.byte	0x08
	.zero		1


	//   ....[27]....
        /*023c*/ 	.word	0x00000400
        /*0240*/ 	.word	0x000000ff
        /*0244*/ 	.word	0x00000148
        /*0248*/ 	.short	0x0100
        /*024a*/ 	.byte	0x08
	.zero		1


	//   ....[28]....
        /*024c*/ 	.word	0x00000410
        /*0250*/ 	.word	0x000000ff
        /*0254*/ 	.word	0x00000070
        /*0258*/ 	.short	0x0100
        /*025a*/ 	.byte	0x08
	.zero		1


	//   ....[29]....
        /*025c*/ 	.word	0x00000420
        /*0260*/ 	.word	0x000000ff
        /*0264*/ 	.word	0x00000150
        /*0268*/ 	.short	0x0100
        /*026a*/ 	.byte	0x08
	.zero		1


	//   ....[30]....
        /*026c*/ 	.word	0x00000430
        /*0270*/ 	.word	0x000000ff
        /*0274*/ 	.word	0x00000078
        /*0278*/ 	.short	0x0100
        /*027a*/ 	.byte	0x08
	.zero		1


	//   ....[31]....
        /*027c*/ 	.word	0x00000440
        /*0280*/ 	.word	0x000000ff
        /*0284*/ 	.word	0x00000158
        /*0288*/ 	.short	0x0100
        /*028a*/ 	.byte	0x08
	.zero		1


	//   ....[32]....
        /*028c*/ 	.word	0x00000450
        /*0290*/ 	.word	0x000000ff
        /*0294*/ 	.word	0x00000080
        /*0298*/ 	.short	0x0100
        /*029a*/ 	.byte	0x08
	.zero		1


	//   ....[33]....
        /*029c*/ 	.word	0x00000460
        /*02a0*/ 	.word	0x000000ff
        /*02a4*/ 	.word	0x00000160
        /*02a8*/ 	.short	0x0100
        /*02aa*/ 	.byte	0x08
	.zero		1


	//   ....[34]....
        /*02ac*/ 	.word	0x00000470
        /*02b0*/ 	.word	0x000000ff
        /*02b4*/ 	.word	0x00000088
        /*02b8*/ 	.short	0x0100
        /*02ba*/ 	.byte	0x08
	.zero		1


	//   ....[35]....
        /*02bc*/ 	.word	0x00000480
        /*02c0*/ 	.word	0x000000ff
        /*02c4*/ 	.word	0x00000168
        /*02c8*/ 	.short	0x0100
        /*02ca*/ 	.byte	0x08
	.zero		1


	//   ....[36]....
        /*02cc*/ 	.word	0x00000490
        /*02d0*/ 	.word	0x000000ff
        /*02d4*/ 	.word	0x00000090
        /*02d8*/ 	.short	0x0100
        /*02da*/ 	.byte	0x08
	.zero		1


	//   ....[37]....
        /*02dc*/ 	.word	0x000004a0
        /*02e0*/ 	.word	0x000000ff
        /*02e4*/ 	.word	0x00000170
        /*02e8*/ 	.short	0x0100
        /*02ea*/ 	.byte	0x08
	.zero		1


	//   ....[38]....
        /*02ec*/ 	.word	0x000004b0
        /*02f0*/ 	.word	0x000000ff
        /*02f4*/ 	.word	0x00000098
        /*02f8*/ 	.short	0x0100
        /*02fa*/ 	.byte	0x08
	.zero		1


	//   ....[39]....
        /*02fc*/ 	.word	0x000004c0
        /*0300*/ 	.word	0x000000ff
        /*0304*/ 	.word	0x00000178
        /*0308*/ 	.short	0x0100
        /*030a*/ 	.byte	0x08
	.zero		1


	//   ....[40]....
        /*030c*/ 	.word	0x000004d0
        /*0310*/ 	.word	0x000000ff
        /*0314*/ 	.word	0x000000a0
        /*0318*/ 	.short	0x0100
        /*031a*/ 	.byte	0x08
	.zero		1


	//   ....[41]....
        /*031c*/ 	.word	0x000004e0
        /*0320*/ 	.word	0x000000ff
        /*0324*/ 	.word	0x00000180
        /*0328*/ 	.short	0x0100
        /*032a*/ 	.byte	0x08
	.zero		1


	//   ....[42]....
        /*032c*/ 	.word	0x000004f0
        /*0330*/ 	.word	0x000000ff
        /*0334*/ 	.word	0x000000a8
        /*0338*/ 	.short	0x0100
        /*033a*/ 	.byte	0x08
	.zero		1


	//   ....[43]....
        /*033c*/ 	.word	0x00000500
        /*0340*/ 	.word	0x000000ff
        /*0344*/ 	.word	0x00000188
        /*0348*/ 	.short	0x0100
        /*034a*/ 	.byte	0x08
	.zero		1


	//   ....[44]....
        /*034c*/ 	.word	0x00000510
        /*0350*/ 	.word	0x000000ff
        /*0354*/ 	.word	0x000000b0
        /*0358*/ 	.short	0x0100
        /*035a*/ 	.byte	0x08
	.zero		1


	//   ....[45]....
        /*035c*/ 	.word	0x00000520
        /*0360*/ 	.word	0x000000ff
        /*0364*/ 	.word	0x00000190
        /*0368*/ 	.short	0x0100
        /*036a*/ 	.byte	0x08
	.zero		1


	//   ....[46]....
        /*036c*/ 	.word	0x00000530
        /*0370*/ 	.word	0x000000ff
        /*0374*/ 	.word	0x000000b8
        /*0378*/ 	.short	0x0100
        /*037a*/ 	.byte	0x08
	.zero		1


	//   ....[47]....
        /*037c*/ 	.word	0x00000540
        /*0380*/ 	.word	0x000000ff
        /*0384*/ 	.word	0x00000198
        /*0388*/ 	.short	0x0100
        /*038a*/ 	.byte	0x08
	.zero		1


	//   ....[48]....
        /*038c*/ 	.word	0x00000550
        /*0390*/ 	.word	0x000000ff
        /*0394*/ 	.word	0x000000c0
        /*0398*/ 	.short	0x0100
        /*039a*/ 	.byte	0x08
	.zero		1


	//   ....[49]....
        /*039c*/ 	.word	0x00000560
        /*03a0*/ 	.word	0x000000ff
        /*03a4*/ 	.word	0x000001a0
        /*03a8*/ 	.short	0x0100
        /*03aa*/ 	.byte	0x08
	.zero		1


	//   ....[50]....
        /*03ac*/ 	.word	0x00000570
        /*03b0*/ 	.word	0x000000ff
        /*03b4*/ 	.word	0x000000c8
        /*03b8*/ 	.short	0x0100
        /*03ba*/ 	.byte	0x08
	.zero		1


	//   ....[51]....
        /*03bc*/ 	.word	0x00000580
        /*03c0*/ 	.word	0x000000ff
        /*03c4*/ 	.word	0x000001a8
        /*03c8*/ 	.short	0x0100
        /*03ca*/ 	.byte	0x08
	.zero		1


	//   ....[52]....
        /*03cc*/ 	.word	0x00000590
        /*03d0*/ 	.word	0x000000ff
        /*03d4*/ 	.word	0x000000d0
        /*03d8*/ 	.short	0x0100
        /*03da*/ 	.byte	0x08
	.zero		1


	//   ....[53]....
        /*03dc*/ 	.word	0x000005a0
        /*03e0*/ 	.word	0x000000ff
        /*03e4*/ 	.word	0x000001b0
        /*03e8*/ 	.short	0x0100
        /*03ea*/ 	.byte	0x08
	.zero		1


	//   ....[54]....
        /*03ec*/ 	.word	0x000005b0
        /*03f0*/ 	.word	0x000000ff
        /*03f4*/ 	.word	0x000000d8
        /*03f8*/ 	.short	0x0100
        /*03fa*/ 	.byte	0x08
	.zero		1


	//   ....[55]....
        /*03fc*/ 	.word	0x000005c0
        /*0400*/ 	.word	0x000000ff
        /*0404*/ 	.word	0x000001b8
        /*0408*/ 	.short	0x0100
        /*040a*/ 	.byte	0x08
	.zero		1


	//   ....[56]....
        /*040c*/ 	.word	0x000008e0
        /*0410*/ 	.word	0x000000ff
        /*0414*/ 	.word	0x000001f0
        /*0418*/ 	.short	0x0100
        /*041a*/ 	.byte	0x08
	.zero		1


	//   ....[57]....
        /*041c*/ 	.word	0x00000950
        /*0420*/ 	.word	0x000000ff
        /*0424*/ 	.word	0x000001f8
        /*0428*/ 	.short	0x0100
        /*042a*/ 	.byte	0x08
	.zero		1


	//   ....[58]....
        /*042c*/ 	.word	0x00000970
        /*0430*/ 	.word	0x000000ff
        /*0434*/ 	.word	0x000001d0
        /*0438*/ 	.short	0x0100
        /*043a*/ 	.byte	0x09
	.zero		1


	//   ....[59]....
        /*043c*/ 	.word	0x00000980
        /*0440*/ 	.word	0x000000ff
        /*0444*/ 	.word	0x000001d8
        /*0448*/ 	.short	0x0100
        /*044a*/ 	.byte	0x09
	.zero		1


	//   ....[60]....
        /*044c*/ 	.word	0x00000990
        /*0450*/ 	.word	0x000000ff
        /*0454*/ 	.word	0x000001e0
        /*0458*/ 	.short	0x0100
        /*045a*/ 	.byte	0x09
	.zero		1


	//   ....[61]....
        /*045c*/ 	.word	0x000009a0
        /*0460*/ 	.word	0x000000ff
        /*0464*/ 	.word	0x000001e8
        /*0468*/ 	.short	0x0100
        /*046a*/ 	.byte	0x09
	.zero		1


	//   ....[62]....
        /*046c*/ 	.word	0x00001750
        /*0470*/ 	.word	0x000000ff
        /*0474*/ 	.word	0xfffffff8
        /*0478*/ 	.short	0x010a
        /*047a*/ 	.byte	0x0f
	.zero		1


	//   ....[63]....
        /*047c*/ 	.word	0x00001e20
        /*0480*/ 	.word	0x000000ff
        /*0484*/ 	.word	0x00000000
        /*0488*/ 	.short	0x010a
        /*048a*/ 	.byte	0x06
	.zero		1


	//   ....[64]....
        /*048c*/ 	.word	0x00001e60
        /*0490*/ 	.word	0x000000ff
        /*0494*/ 	.word	0x00000000
        /*0498*/ 	.short	0x010a
        /*049a*/ 	.byte	0x06
	.zero		1


	//   ....[65]....
        /*049c*/ 	.word	0x00002a00
        /*04a0*/ 	.word	0x000000ff
        /*04a4*/ 	.word	0x00000000
        /*04a8*/ 	.short	0x010a
        /*04aa*/ 	.byte	0x09
	.zero		1


	//   ....[66]....
        /*04ac*/ 	.word	0x00002a40
        /*04b0*/ 	.word	0x000000ff
        /*04b4*/ 	.word	0x00000000
        /*04b8*/ 	.short	0x010a
        /*04ba*/ 	.byte	0x09
	.zero		1


	//   ....[67]....
        /*04bc*/ 	.word	0x00003250
        /*04c0*/ 	.word	0x000000ff
        /*04c4*/ 	.word	0x00000000
        /*04c8*/ 	.short	0x0101
        /*04ca*/ 	.byte	0x08
	.zero		1


	//   ....[68]....
        /*04cc*/ 	.word	0x000039c0
        /*04d0*/ 	.word	0x0000000f
        /*04d4*/ 	.word	0x00000000
        /*04d8*/ 	.short	0x0101
        /*04da*/ 	.byte	0x16
	.zero		1


	//   ....[69]....
        /*04dc*/ 	.word	0x00003aa0
        /*04e0*/ 	.word	0x000000ff
        /*04e4*/ 	.word	0x00000000
        /*04e8*/ 	.short	0x0101
        /*04ea*/ 	.byte	0x06
	.zero		1


	//   ....[70]....
        /*04ec*/ 	.word	0x00003b50
        /*04f0*/ 	.word	0x000000ff
        /*04f4*/ 	.word	0x00000008
        /*04f8*/ 	.short	0x010a
        /*04fa*/ 	.byte	0x0f
	.zero		1


	//   ....[71]....
        /*04fc*/ 	.word	0x0000a5f0
        /*0500*/ 	.word	0x00000004
        /*0504*/ 	.word	0x00000000
        /*0508*/ 	.short	0x0101
        /*050a*/ 	.byte	0x16
	.zero		1


	//   ....[72]....
        /*050c*/ 	.word	0x0000aed0
        /*0510*/ 	.word	0x00000013
        /*0514*/ 	.word	0x000000e0
        /*0518*/ 	.short	0x010a
        /*051a*/ 	.byte	0x3f
	.zero		1


	//   ....[73]....
        /*051c*/ 	.word	0x0000b270
        /*0520*/ 	.word	0x00000004
        /*0524*/ 	.word	0x000001f8
        /*0528*/ 	.short	0x0101
        /*052a*/ 	.byte	0x3f
	.zero		1


	//   ....[74]....
        /*052c*/ 	.word	0x0000b9a0
        /*0530*/ 	.word	0x00000005
        /*0534*/ 	.word	0x00000000
        /*0538*/ 	.short	0x010a
        /*053a*/ 	.byte	0x3f
	.zero		1


	//   ....[75]....
        /*053c*/ 	.word	0x0000ba20
        /*0540*/ 	.word	0x00000007
        /*0544*/ 	.word	0x00000000
        /*0548*/ 	.short	0x010a
        /*054a*/ 	.byte	0x3f
	.zero		1


	//   ....[76]....
        /*054c*/ 	.word	0x0000bab0
        /*0550*/ 	.word	0x00000006
        /*0554*/ 	.word	0x00000000
        /*0558*/ 	.short	0x010a
        /*055a*/ 	.byte	0x3f
	.zero		1


	//   ....[77]....
        /*055c*/ 	.word	0x0000bb40
        /*0560*/ 	.word	0x00000007
        /*0564*/ 	.word	0x00000000
        /*0568*/ 	.short	0x010a
        /*056a*/ 	.byte	0x3f
	.zero		1


	//   ....[78]....
        /*056c*/ 	.word	0x0000bbd0
        /*0570*/ 	.word	0x00000006
        /*0574*/ 	.word	0x00000000
        /*0578*/ 	.short	0x010a
        /*057a*/ 	.byte	0x3f
	.zero		1


	//   ....[79]....
        /*057c*/ 	.word	0x0000bc60
        /*0580*/ 	.word	0x00000007
        /*0584*/ 	.word	0x00000000
        /*0588*/ 	.short	0x010a
        /*058a*/ 	.byte	0x3f
	.zero		1


	//   ....[80]....
        /*058c*/ 	.word	0x0000bcf0
        /*0590*/ 	.word	0x00000006
        /*0594*/ 	.word	0x00000000
        /*0598*/ 	.short	0x010a
        /*059a*/ 	.byte	0x3f
	.zero		1


	//   ....[81]....
        /*059c*/ 	.word	0x0000bd80
        /*05a0*/ 	.word	0x00000007
        /*05a4*/ 	.word	0x00000000
        /*05a8*/ 	.short	0x010a
        /*05aa*/ 	.byte	0x3f
	.zero		1


	//   ....[82]....
        /*05ac*/ 	.word	0x0000be10
        /*05b0*/ 	.word	0x00000006
        /*05b4*/ 	.word	0x00000000
        /*05b8*/ 	.short	0x010a
        /*05ba*/ 	.byte	0x3f
	.zero		1


	//   ....[83]....
        /*05bc*/ 	.word	0x0000bea0
        /*05c0*/ 	.word	0x00000007
        /*05c4*/ 	.word	0x00000000
        /*05c8*/ 	.short	0x010a
        /*05ca*/ 	.byte	0x3f
	.zero		1


	//   ....[84]....
        /*05cc*/ 	.word	0x0000bf30
        /*05d0*/ 	.word	0x00000006
        /*05d4*/ 	.word	0x00000000
        /*05d8*/ 	.short	0x010a
        /*05da*/ 	.byte	0x3f
	.zero		1


	//   ....[85]....
        /*05dc*/ 	.word	0x0000bfc0
        /*05e0*/ 	.word	0x00000007
        /*05e4*/ 	.word	0x00000000
        /*05e8*/ 	.short	0x010a
        /*05ea*/ 	.byte	0x3f
	.zero		1


	//   ....[86]....
        /*05ec*/ 	.word	0x0000c050
        /*05f0*/ 	.word	0x00000006
        /*05f4*/ 	.word	0x00000000
        /*05f8*/ 	.short	0x010a
        /*05fa*/ 	.byte	0x3f
	.zero		1


	//   ....[87]....
        /*05fc*/ 	.word	0x0000c0e0
        /*0600*/ 	.word	0x00000007
        /*0604*/ 	.word	0x00000000
        /*0608*/ 	.short	0x010a
        /*060a*/ 	.byte	0x3f
	.zero		1


	//   ....[88]....
        /*060c*/ 	.word	0x0000c170
        /*0610*/ 	.word	0x00000006
        /*0614*/ 	.word	0x00000000
        /*0618*/ 	.short	0x010a
        /*061a*/ 	.byte	0x3f
	.zero		1


	//   ....[89]....
        /*061c*/ 	.word	0x0000c200
        /*0620*/ 	.word	0x00000007
        /*0624*/ 	.word	0x00000000
        /*0628*/ 	.short	0x010a
        /*062a*/ 	.byte	0x3f
	.zero		1


	//   ....[90]....
        /*062c*/ 	.word	0x0000c290
        /*0630*/ 	.word	0x00000006
        /*0634*/ 	.word	0x00000000
        /*0638*/ 	.short	0x010a
        /*063a*/ 	.byte	0x3f
	.zero		1


	//   ....[91]....
        /*063c*/ 	.word	0x0000c320
        /*0640*/ 	.word	0x00000007
        /*0644*/ 	.word	0x00000000
        /*0648*/ 	.short	0x010a
        /*064a*/ 	.byte	0x3f
	.zero		1


	//   ....[92]....
        /*064c*/ 	.word	0x0000c3b0
        /*0650*/ 	.word	0x00000006
        /*0654*/ 	.word	0x00000000
        /*0658*/ 	.short	0x010a
        /*065a*/ 	.byte	0x3f
	.zero		1


	//   ....[93]....
        /*065c*/ 	.word	0x0000c440
        /*0660*/ 	.word	0x00000007
        /*0664*/ 	.word	0x00000000
        /*0668*/ 	.short	0x010a
        /*066a*/ 	.byte	0x3f
	.zero		1


	//   ....[94]....
        /*066c*/ 	.word	0x0000c4d0
        /*0670*/ 	.word	0x00000006
        /*0674*/ 	.word	0x00000000
        /*0678*/ 	.short	0x010a
        /*067a*/ 	.byte	0x3f
	.zero		1


	//   ....[95]....
        /*067c*/ 	.word	0x0000c560
        /*0680*/ 	.word	0x00000007
        /*0684*/ 	.word	0x00000000
        /*0688*/ 	.short	0x010a
        /*068a*/ 	.byte	0x3f
	.zero		1


	//   ....[96]....
        /*068c*/ 	.word	0x0000c5f0
        /*0690*/ 	.word	0x00000006
        /*0694*/ 	.word	0x00000000
        /*0698*/ 	.short	0x010a
        /*069a*/ 	.byte	0x3f
	.zero		1


	//   ....[97]....
        /*069c*/ 	.word	0x0000c680
        /*06a0*/ 	.word	0x00000007
        /*06a4*/ 	.word	0x00000000
        /*06a8*/ 	.short	0x010a
        /*06aa*/ 	.byte	0x3f
	.zero		1


	//   ....[98]....
        /*06ac*/ 	.word	0x0000c710
        /*06b0*/ 	.word	0x00000006
        /*06b4*/ 	.word	0x00000000
        /*06b8*/ 	.short	0x010a
        /*06ba*/ 	.byte	0x3f
	.zero		1


	//   ....[99]....
        /*06bc*/ 	.word	0x0000c7a0
        /*06c0*/ 	.word	0x00000007
        /*06c4*/ 	.word	0x00000000
        /*06c8*/ 	.short	0x010a
        /*06ca*/ 	.byte	0x3f
	.zero		1


	//   ....[100]....
        /*06cc*/ 	.word	0x0000c830
        /*06d0*/ 	.word	0x00000006
        /*06d4*/ 	.word	0x00000000
        /*06d8*/ 	.short	0x010a
        /*06da*/ 	.byte	0x3f
	.zero		1


	//   ....[101]....
        /*06dc*/ 	.word	0x0000c8c0
        /*06e0*/ 	.word	0x00000003
        /*06e4*/ 	.word	0x00000000
        /*06e8*/ 	.short	0x010a
        /*06ea*/ 	.byte	0x3f
	.zero		1


	//   ....[102]....
        /*06ec*/ 	.word	0x0000c930
        /*06f0*/ 	.word	0x0000000f
        /*06f4*/ 	.word	0xfffffff8
        /*06f8*/ 	.short	0x010a
        /*06fa*/ 	.byte	0x3f
	.zero		1


	//   ....[103]....
        /*06fc*/ 	.word	0x0000c990
        /*0700*/ 	.word	0x0000000f
        /*0704*/ 	.word	0x00000000
        /*0708*/ 	.short	0x010a
        /*070a*/ 	.byte	0x3f
	.zero		1


	//   ....[104]....
        /*070c*/ 	.word	0x0000c9f0
        /*0710*/ 	.word	0x00000010
        /*0714*/ 	.word	0x00000000
        /*0718*/ 	.short	0x010a
        /*071a*/ 	.byte	0x3f
	.zero		1


	//   ....[105]....
        /*071c*/ 	.word	0x0000ca50
        /*0720*/ 	.word	0x00000011
        /*0724*/ 	.word	0x00000008
        /*0728*/ 	.short	0x010a
        /*072a*/ 	.byte	0x3f
	.zero		1


	//   ....[106]....
        /*072c*/ 	.word	0x0000cb20
        /*0730*/ 	.word	0x00000013
        /*0734*/ 	.word	0x000000e0
        /*0738*/ 	.short	0x010a
        /*073a*/ 	.byte	0x3f
	.zero		1


	//   ....[107]....
        /*073c*/ 	.word	0x0000cc00
        /*0740*/ 	.word	0x00000005
        /*0744*/ 	.word	0x00000000
        /*0748*/ 	.short	0x010a
        /*074a*/ 	.byte	0x3f
	.zero		1


	//   ....[108]....
        /*074c*/ 	.word	0x0000cc50
        /*0750*/ 	.word	0x00000007
        /*0754*/ 	.word	0x00000000
        /*0758*/ 	.short	0x010a
        /*075a*/ 	.byte	0x3f
	.zero		1


	//   ....[109]....
        /*075c*/ 	.word	0x0000cca0
        /*0760*/ 	.word	0x00000006
        /*0764*/ 	.word	0x00000000
        /*0768*/ 	.short	0x010a
        /*076a*/ 	.byte	0x3f
	.zero		1


	//   ....[110]....
        /*076c*/ 	.word	0x0000ccf0
        /*0770*/ 	.word	0x00000007
        /*0774*/ 	.word	0x00000000
        /*0778*/ 	.short	0x010a
        /*077a*/ 	.byte	0x3f
	.zero		1


	//   ....[111]....
        /*077c*/ 	.word	0x0000cd40
        /*0780*/ 	.word	0x00000006
        /*0784*/ 	.word	0x00000000
        /*0788*/ 	.short	0x010a
        /*078a*/ 	.byte	0x3f
	.zero		1


	//   ....[112]....
        /*078c*/ 	.word	0x0000cd90
        /*0790*/ 	.word	0x00000007
        /*0794*/ 	.word	0x00000000
        /*0798*/ 	.short	0x010a
        /*079a*/ 	.byte	0x3f
	.zero		1


	//   ....[113]....
        /*079c*/ 	.word	0x0000cde0
        /*07a0*/ 	.word	0x00000006
        /*07a4*/ 	.word	0x00000000
        /*07a8*/ 	.short	0x010a
        /*07aa*/ 	.byte	0x3f
	.zero		1


	//   ....[114]....
        /*07ac*/ 	.word	0x0000ce30
        /*07b0*/ 	.word	0x00000007
        /*07b4*/ 	.word	0x00000000
        /*07b8*/ 	.short	0x010a
        /*07ba*/ 	.byte	0x3f
	.zero		1


	//   ....[115]....
        /*07bc*/ 	.word	0x0000ce80
        /*07c0*/ 	.word	0x00000006
        /*07c4*/ 	.word	0x00000000
        /*07c8*/ 	.short	0x010a
        /*07ca*/ 	.byte	0x3f
	.zero		1


	//   ....[116]....
        /*07cc*/ 	.word	0x0000ced0
        /*07d0*/ 	.word	0x00000007
        /*07d4*/ 	.word	0x00000000
        /*07d8*/ 	.short	0x010a
        /*07da*/ 	.byte	0x3f
	.zero		1


	//   ....[117]....
        /*07dc*/ 	.word	0x0000cf20
        /*07e0*/ 	.word	0x00000006
        /*07e4*/ 	.word	0x00000000
        /*07e8*/ 	.short	0x010a
        /*07ea*/ 	.byte	0x3f
	.zero		1


	//   ....[118]....
        /*07ec*/ 	.word	0x0000cf70
        /*07f0*/ 	.word	0x00000007
        /*07f4*/ 	.word	0x00000000
        /*07f8*/ 	.short	0x010a
        /*07fa*/ 	.byte	0x3f
	.zero		1


	//   ....[119]....
        /*07fc*/ 	.word	0x0000cfc0
        /*0800*/ 	.word	0x00000006
        /*0804*/ 	.word	0x00000000
        /*0808*/ 	.short	0x010a
        /*080a*/ 	.byte	0x3f
	.zero		1


	//   ....[120]....
        /*080c*/ 	.word	0x0000d010
        /*0810*/ 	.word	0x00000007
        /*0814*/ 	.word	0x00000000
        /*0818*/ 	.short	0x010a
        /*081a*/ 	.byte	0x3f
	.zero		1


	//   ....[121]....
        /*081c*/ 	.word	0x0000d060
        /*0820*/ 	.word	0x00000006
        /*0824*/ 	.word	0x00000000
        /*0828*/ 	.short	0x010a
        /*082a*/ 	.byte	0x3f
	.zero		1


	//   ....[122]....
        /*082c*/ 	.word	0x0000d0b0
        /*0830*/ 	.word	0x00000007
        /*0834*/ 	.word	0x00000000
        /*0838*/ 	.short	0x010a
        /*083a*/ 	.byte	0x3f
	.zero		1


	//   ....[123]....
        /*083c*/ 	.word	0x0000d100
        /*0840*/ 	.word	0x00000006
        /*0844*/ 	.word	0x00000000
        /*0848*/ 	.short	0x010a
        /*084a*/ 	.byte	0x3f
	.zero		1


	//   ....[124]....
        /*084c*/ 	.word	0x0000d150
        /*0850*/ 	.word	0x00000007
        /*0854*/ 	.word	0x00000000
        /*0858*/ 	.short	0x010a
        /*085a*/ 	.byte	0x3f
	.zero		1


	//   ....[125]....
        /*085c*/ 	.word	0x0000d1a0
        /*0860*/ 	.word	0x00000006
        /*0864*/ 	.word	0x00000000
        /*0868*/ 	.short	0x010a
        /*086a*/ 	.byte	0x3f
	.zero		1


	//   ....[126]....
        /*086c*/ 	.word	0x0000d1f0
        /*0870*/ 	.word	0x00000007
        /*0874*/ 	.word	0x00000000
        /*0878*/ 	.short	0x010a
        /*087a*/ 	.byte	0x3f
	.zero		1


	//   ....[127]....
        /*087c*/ 	.word	0x0000d240
        /*0880*/ 	.word	0x00000006
        /*0884*/ 	.word	0x00000000
        /*0888*/ 	.short	0x010a
        /*088a*/ 	.byte	0x3f
	.zero		1


	//   ....[128]....
        /*088c*/ 	.word	0x0000d290
        /*0890*/ 	.word	0x00000007
        /*0894*/ 	.word	0x00000000
        /*0898*/ 	.short	0x010a
        /*089a*/ 	.byte	0x3f
	.zero		1


	//   ....[129]....
        /*089c*/ 	.word	0x0000d2e0
        /*08a0*/ 	.word	0x00000006
        /*08a4*/ 	.word	0x00000000
        /*08a8*/ 	.short	0x010a
        /*08aa*/ 	.byte	0x3f
	.zero		1


	//   ....[130]....
        /*08ac*/ 	.word	0x0000d330
        /*08b0*/ 	.word	0x00000007
        /*08b4*/ 	.word	0x00000000
        /*08b8*/ 	.short	0x010a
        /*08ba*/ 	.byte	0x3f
	.zero		1


	//   ....[131]....
        /*08bc*/ 	.word	0x0000d380
        /*08c0*/ 	.word	0x00000006
        /*08c4*/ 	.word	0x00000000
        /*08c8*/ 	.short	0x010a
        /*08ca*/ 	.byte	0x3f
	.zero		1


	//   ....[132]....
        /*08cc*/ 	.word	0x0000d3d0
        /*08d0*/ 	.word	0x00000007
        /*08d4*/ 	.word	0x00000000
        /*08d8*/ 	.short	0x010a
        /*08da*/ 	.byte	0x3f
	.zero		1


	//   ....[133]....
        /*08dc*/ 	.word	0x0000d420
        /*08e0*/ 	.word	0x00000006
        /*08e4*/ 	.word	0x00000000
        /*08e8*/ 	.short	0x010a
        /*08ea*/ 	.byte	0x3f
	.zero		1


	//----- nvinfo : EIATTR_NUM_MBARRIERS
	.align		4
.L_28:
        /*08ec*/ 	.byte	0x03, 0x38
        /*08ee*/ 	.short	0x003e


	//----- nvinfo : EIATTR_EXIT_INSTR_OFFSETS
	.align		4
        /*08f0*/ 	.byte	0x04, 0x1c
        /*08f2*/ 	.short	(.L_30 - .L_29)


	//   ....[0]....
.L_29:
        /*08f4*/ 	.word	0x00001480


	//   ....[1]....
        /*08f8*/ 	.word	0x000014e0


	//   ....[2]....
        /*08fc*/ 	.word	0x0000ac00


	//   ....[3]....
        /*0900*/ 	.word	0x0000ac30


	//   ....[4]....
        /*0904*/ 	.word	0x0000c910


	//----- nvinfo : EIATTR_MAX_THREADS
	.align		4
.L_30:
        /*0908*/ 	.byte	0x04, 0x05
        /*090a*/ 	.short	(.L_32 - .L_31)
.L_31:
        /*090c*/ 	.word	0x00000180
        /*0910*/ 	.word	0x00000001
        /*0914*/ 	.word	0x00000001


	//----- nvinfo : EIATTR_CRS_STACK_SIZE
	.align		4
.L_32:
        /*0918*/ 	.byte	0x04, 0x1e
        /*091a*/ 	.short	(.L_34 - .L_33)
.L_33:
        /*091c*/ 	.word	0x00000000


	//----- nvinfo : EIATTR_CBANK_PARAM_SIZE
	.align		4
.L_34:
        /*0920*/ 	.byte	0x03, 0x19
        /*0922*/ 	.short	0x0470


	//----- nvinfo : EIATTR_PARAM_CBANK
	.align		4
        /*0924*/ 	.byte	0x04, 0x0a
        /*0926*/ 	.short	(.L_36 - .L_35)
	.align		4
.L_35:
        /*0928*/ 	.word	index@(.nv.constant0._ZN7cutlass13device_kernelINS_4gemm6kernel13GemmUniversalIN4cute5tupleIJiiiiEEENS1_10collective13CollectiveMmaINS1_37MainloopSm90TmaGmmaWarpSpecializedFP8ILi28ENS5_IJNS4_1CILi1EEESB_SB_EEENS1_32KernelTmaWarpSpecializedPingpongEEENS5_IJNSA_ILi64EEENSA_ILi192EEENSA_ILi32EEEEEENS_12float_e4m3_tENS5_IJlSB_lEEESJ_SK_NS4_8TiledMMAINS4_8MMA_AtomIJNS4_4SM904GMMA31MMA_64x192x32_F32E4M3E4M3_SS_TNILNSO_7ScaleInE1ELSQ_1EEEEEENS4_6LayoutISC_NS5_IJNSA_ILi0EEESU_SU_EEEEENS5_IJNS4_10UnderscoreESX_SX_EEEEENS4_13SM90_TMA_LOADENS4_14ComposedLayoutINS4_7SwizzleILi1ELi4ELi3EEENS4_18smem_ptr_flag_bitsILi8EEENST_INS5_IJNSA_ILi8EEESH_EEENS5_IJSH_SB_EEEEEEEvNS4_8identityES10_S1A_vS1B_EENS_8epilogue10collective6detail29Sm90TmaWarpSpecializedAdapterINS1E_15DefaultEpilogueISJ_SK_SK_NS1D_6thread17LinearCombinationISJ_Li1EffLNS1I_9ScaleType4KindE0ELNS_15FloatRoundStyleE2ESJ_EENS1_15EpilogueDefaultEEEEEvvEEEEvNT_6ParamsE)
        /*092c*/ 	.short	0x0210
        /*092e*/ 	.short	0x0470


	//----- nvinfo : EIATTR_SW_WAR
	.align		4
.L_36:
        /*0930*/ 	.byte	0x04, 0x36
        /*0932*/ 	.short	(.L_38 - .L_37)
.L_37:
        /*0934*/ 	.word	0x00000008
.L_38:


//--------------------- .nv.callgraph             --------------------------
	.section	.nv.callgraph,"",@"SHT_CUDA_CALLGRAPH"
	.align	4
	.sectionentsize	8
	.align		4
        /*0000*/ 	.word	0x00000000
	.align		4
        /*0004*/ 	.word	0xffffffff
	.align		4
        /*0008*/ 	.word	0x00000000
	.align		4
        /*000c*/ 	.word	0xfffffffe
	.align		4
        /*0010*/ 	.word	0x00000000
	.align		4
        /*0014*/ 	.word	0xfffffffd
	.align		4
        /*0018*/ 	.word	0x00000000
	.align		4
        /*001c*/ 	.word	0xfffffffc


//--------------------- .nv.constant4             --------------------------
	.section	.nv.constant4,"a",@progbits
	.align	8
	.align		8
.nv.constant4:
        /*0000*/ 	.dword	_ZN40_INTERNAL_c81e68fb_4_k_cu_f85e845b_137084cuda3std3__45__cpo5beginE
	.align		8
        /*0008*/ 	.dword	_ZN40_INTERNAL_c81e68fb_4_k_cu_f85e845b_137084cuda3std3__45__cpo3endE
	.align		8
        /*0010*/ 	.dword	_ZN40_INTERNAL_c81e68fb_4_k_cu_f85e845b_137084cuda3std3__45__cpo6cbeginE
	.align		8
        /*0018*/ 	.dword	_ZN40_INTERNAL_c81e68fb_4_k_cu_f85e845b_137084cuda3std3__45__cpo4cendE
	.align		8
        /*0020*/ 	.dword	_ZN40_INTERNAL_c81e68fb_4_k_cu_f85e845b_137084cuda3std3__442_GLOBAL__N__c81e68fb_4_k_cu_f85e845b_137086ignoreE
	.align		8
        /*0028*/ 	.dword	_ZN40_INTERNAL_c81e68fb_4_k_cu_f85e845b_137084cuda3std3__419piecewise_constructE
	.align		8
        /*0030*/ 	.dword	_ZN40_INTERNAL_c81e68fb_4_k_cu_f85e845b_137084cuda3std3__48in_placeE
	.align		8
        /*0038*/ 	.dword	_ZN40_INTERNAL_c81e68fb_4_k_cu_f85e845b_137084cuda3std6ranges3__45__cpo4swapE
	.align		8
        /*0040*/ 	.dword	_ZN40_INTERNAL_c81e68fb_4_k_cu_f85e845b_137084cuda3std6ranges3__45__cpo9iter_moveE
	.align		8
        /*0048*/ 	.dword	_ZN40_INTERNAL_c81e68fb_4_k_cu_f85e845b_137084cute7productE
	.align		8
        /*0050*/ 	.dword	_ZN40_INTERNAL_c81e68fb_4_k_cu_f85e845b_137084cute1_E


//--------------------- .text._ZN7cutlass13device_kernelINS_4gemm6kernel13GemmUniversalIN4cute5tupleIJiiiiEEENS1_10collective13CollectiveMmaINS1_37MainloopSm90TmaGmmaWarpSpecializedFP8ILi28ENS5_IJNS4_1CILi1EEESB_SB_EEENS1_32KernelTmaWarpSpecializedPingpongEEENS5_IJNSA_ILi64EEENSA_ILi192EEENSA_ILi32EEEEEENS_12float_e4m3_tENS5_IJlSB_lEEESJ_SK_NS4_8TiledMMAINS4_8MMA_AtomIJNS4_4SM904GMMA31MMA_64x192x32_F32E4M3E4M3_SS_TNILNSO_7ScaleInE1ELSQ_1EEEEEENS4_6LayoutISC_NS5_IJNSA_ILi0EEESU_SU_EEEEENS5_IJNS4_10UnderscoreESX_SX_EEEEENS4_13SM90_TMA_LOADENS4_14ComposedLayoutINS4_7SwizzleILi1ELi4ELi3EEENS4_18smem_ptr_flag_bitsILi8EEENST_INS5_IJNSA_ILi8EEESH_EEENS5_IJSH_SB_EEEEEEEvNS4_8identityES10_S1A_vS1B_EENS_8epilogue10collective6detail29Sm90TmaWarpSpecializedAdapterINS1E_15DefaultEpilogueISJ_SK_SK_NS1D_6thread17LinearCombinationISJ_Li1EffLNS1I_9ScaleType4KindE0ELNS_15FloatRoundStyleE2ESJ_EENS1_15EpilogueDefaultEEEEEvvEEEEvNT_6ParamsE --------------------------
	.section	.text._ZN7cutlass13device_kernelINS_4gemm6kernel13GemmUniversalIN4cute5tupleIJiiiiEEENS1_10collective13CollectiveMmaINS1_37MainloopSm90TmaGmmaWarpSpecializedFP8ILi28ENS5_IJNS4_1CILi1EEESB_SB_EEENS1_32KernelTmaWarpSpecializedPingpongEEENS5_IJNSA_ILi64EEENSA_ILi192EEENSA_ILi32EEEEEENS_12float_e4m3_tENS5_IJlSB_lEEESJ_SK_NS4_8TiledMMAINS4_8MMA_AtomIJNS4_4SM904GMMA31MMA_64x192x32_F32E4M3E4M3_SS_TNILNSO_7ScaleInE1ELSQ_1EEEEEENS4_6LayoutISC_NS5_IJNSA_ILi0EEESU_SU_EEEEENS5_IJNS4_10UnderscoreESX_SX_EEEEENS4_13SM90_TMA_LOADENS4_14ComposedLayoutINS4_7SwizzleILi1ELi4ELi3EEENS4_18smem_ptr_flag_bitsILi8EEENST_INS5_IJNSA_ILi8EEESH_EEENS5_IJSH_SB_EEEEEEEvNS4_8identityES10_S1A_vS1B_EENS_8epilogue10collective6detail29Sm90TmaWarpSpecializedAdapterINS1E_15DefaultEpilogueISJ_SK_SK_NS1D_6thread17LinearCombinationISJ_Li1EffLNS1I_9ScaleType4KindE0ELNS_15FloatRoundStyleE2ESJ_EENS1_15EpilogueDefaultEEEEEvvEEEEvNT_6ParamsE,"ax",@progbits
	.align	128
.text._ZN7cutlass13device_kernelINS_4gemm6kernel13GemmUniversalIN4cute5tupleIJiiiiEEENS1_10collective13CollectiveMmaINS1_37MainloopSm90TmaGmmaWarpSpecializedFP8ILi28ENS5_IJNS4_1CILi1EEESB_SB_EEENS1_32KernelTmaWarpSpecializedPingpongEEENS5_IJNSA_ILi64EEENSA_ILi192EEENSA_ILi32EEEEEENS_12float_e4m3_tENS5_IJlSB_lEEESJ_SK_NS4_8TiledMMAINS4_8MMA_AtomIJNS4_4SM904GMMA31MMA_64x192x32_F32E4M3E4M3_SS_TNILNSO_7ScaleInE1ELSQ_1EEEEEENS4_6LayoutISC_NS5_IJNSA_ILi0EEESU_SU_EEEEENS5_IJNS4_10UnderscoreESX_SX_EEEEENS4_13SM90_TMA_LOADENS4_14ComposedLayoutINS4_7SwizzleILi1ELi4ELi3EEENS4_18smem_ptr_flag_bitsILi8EEENST_INS5_IJNSA_ILi8EEESH_EEENS5_IJSH_SB_EEEEEEEvNS4_8identityES10_S1A_vS1B_EENS_8epilogue10collective6detail29Sm90TmaWarpSpecializedAdapterINS1E_15DefaultEpilogueISJ_SK_SK_NS1D_6thread17LinearCombinationISJ_Li1EffLNS1I_9ScaleType4KindE0ELNS_15FloatRoundStyleE2ESJ_EENS1_15EpilogueDefaultEEEEEvvEEEEvNT_6ParamsE:
        .type           _ZN7cutlass13device_kernelINS_4gemm6kernel13GemmUniversalIN4cute5tupleIJiiiiEEENS1_10collective13CollectiveMmaINS1_37MainloopSm90TmaGmmaWarpSpecializedFP8ILi28ENS5_IJNS4_1CILi1EEESB_SB_EEENS1_32KernelTmaWarpSpecializedPingpongEEENS5_IJNSA_ILi64EEENSA_ILi192EEENSA_ILi32EEEEEENS_12float_e4m3_tENS5_IJlSB_lEEESJ_SK_NS4_8TiledMMAINS4_8MMA_AtomIJNS4_4SM904GMMA31MMA_64x192x32_F32E4M3E4M3_SS_TNILNSO_7ScaleInE1ELSQ_1EEEEEENS4_6LayoutISC_NS5_IJNSA_ILi0EEESU_SU_EEEEENS5_IJNS4_10UnderscoreESX_SX_EEEEENS4_13SM90_TMA_LOADENS4_14ComposedLayoutINS4_7SwizzleILi1ELi4ELi3EEENS4_18smem_ptr_flag_bitsILi8EEENST_INS5_IJNSA_ILi8EEESH_EEENS5_IJSH_SB_EEEEEEEvNS4_8identityES10_S1A_vS1B_EENS_8epilogue10collective6detail29Sm90TmaWarpSpecializedAdapterINS1E_15DefaultEpilogueISJ_SK_SK_NS1D_6thread17LinearCombinationISJ_Li1EffLNS1I_9ScaleType4KindE0ELNS_15FloatRoundStyleE2ESJ_EENS1_15EpilogueDefaultEEEEEvvEEEEvNT_6ParamsE,@function
        .size           _ZN7cutlass13device_kernelINS_4gemm6kernel13GemmUniversalIN4cute5tupleIJiiiiEEENS1_10collective13CollectiveMmaINS1_37MainloopSm90TmaGmmaWarpSpecializedFP8ILi28ENS5_IJNS4_1CILi1EEESB_SB_EEENS1_32KernelTmaWarpSpecializedPingpongEEENS5_IJNSA_ILi64EEENSA_ILi192EEENSA_ILi32EEEEEENS_12float_e4m3_tENS5_IJlSB_lEEESJ_SK_NS4_8TiledMMAINS4_8MMA_AtomIJNS4_4SM904GMMA31MMA_64x192x32_F32E4M3E4M3_SS_TNILNSO_7ScaleInE1ELSQ_1EEEEEENS4_6LayoutISC_NS5_IJNSA_ILi0EEESU_SU_EEEEENS5_IJNS4_10UnderscoreESX_SX_EEEEENS4_13SM90_TMA_LOADENS4_14ComposedLayoutINS4_7SwizzleILi1ELi4ELi3EEENS4_18smem_ptr_flag_bitsILi8EEENST_INS5_IJNSA_ILi8EEESH_EEENS5_IJSH_SB_EEEEEEEvNS4_8identityES10_S1A_vS1B_EENS_8epilogue10collective6detail29Sm90TmaWarpSpecializedAdapterINS1E_15DefaultEpilogueISJ_SK_SK_NS1D_6thread17LinearCombinationISJ_Li1EffLNS1I_9ScaleType4KindE0ELNS_15FloatRoundStyleE2ESJ_EENS1_15EpilogueDefaultEEEEEvvEEEEvNT_6ParamsE,(.L_x_317 - _ZN7cutlass13device_kernelINS_4gemm6kernel13GemmUniversalIN4cute5tupleIJiiiiEEENS1_10collective13CollectiveMmaINS1_37MainloopSm90TmaGmmaWarpSpecializedFP8ILi28ENS5_IJNS4_1CILi1EEESB_SB_EEENS1_32KernelTmaWarpSpecializedPingpongEEENS5_IJNSA_ILi64EEENSA_ILi192EEENSA_ILi32EEEEEENS_12float_e4m3_tENS5_IJlSB_lEEESJ_SK_NS4_8TiledMMAINS4_8MMA_AtomIJNS4_4SM904GMMA31MMA_64x192x32_F32E4M3E4M3_SS_TNILNSO_7ScaleInE1ELSQ_1EEEEEENS4_6LayoutISC_NS5_IJNSA_ILi0EEESU_SU_EEEEENS5_IJNS4_10UnderscoreESX_SX_EEEEENS4_13SM90_TMA_LOADENS4_14ComposedLayoutINS4_7SwizzleILi1ELi4ELi3EEENS4_18smem_ptr_flag_bitsILi8EEENST_INS5_IJNSA_ILi8EEESH_EEENS5_IJSH_SB_EEEEEEEvNS4_8identityES10_S1A_vS1B_EENS_8epilogue10collective6detail29Sm90TmaWarpSpecializedAdapterINS1E_15DefaultEpilogueISJ_SK_SK_NS1D_6thread17LinearCombinationISJ_Li1EffLNS1I_9ScaleType4KindE0ELNS_15FloatRoundStyleE2ESJ_EENS1_15EpilogueDefaultEEEEEvvEEEEvNT_6ParamsE)
        .other          _ZN7cutlass13device_kernelINS_4gemm6kernel13GemmUniversalIN4cute5tupleIJiiiiEEENS1_10collective13CollectiveMmaINS1_37MainloopSm90TmaGmmaWarpSpecializedFP8ILi28ENS5_IJNS4_1CILi1EEESB_SB_EEENS1_32KernelTmaWarpSpecializedPingpongEEENS5_IJNSA_ILi64EEENSA_ILi192EEENSA_ILi32EEEEEENS_12float_e4m3_tENS5_IJlSB_lEEESJ_SK_NS4_8TiledMMAINS4_8MMA_AtomIJNS4_4SM904GMMA31MMA_64x192x32_F32E4M3E4M3_SS_TNILNSO_7ScaleInE1ELSQ_1EEEEEENS4_6LayoutISC_NS5_IJNSA_ILi0EEESU_SU_EEEEENS5_IJNS4_10UnderscoreESX_SX_EEEEENS4_13SM90_TMA_LOADENS4_14ComposedLayoutINS4_7SwizzleILi1ELi4ELi3EEENS4_18smem_ptr_flag_bitsILi8EEENST_INS5_IJNSA_ILi8EEESH_EEENS5_IJSH_SB_EEEEEEEvNS4_8identityES10_S1A_vS1B_EENS_8epilogue10collective6detail29Sm90TmaWarpSpecializedAdapterINS1E_15DefaultEpilogueISJ_SK_SK_NS1D_6thread17LinearCombinationISJ_Li1EffLNS1I_9ScaleType4KindE0ELNS_15FloatRoundStyleE2ESJ_EENS1_15EpilogueDefaultEEEEEvvEEEEvNT_6ParamsE,@"STO_CUDA_ENTRY STV_DEFAULT"
_ZN7cutlass13device_kernelINS_4gemm6kernel13GemmUniversalIN4cute5tupleIJiiiiEEENS1_10collective13CollectiveMmaINS1_37MainloopSm90TmaGmmaWarpSpecializedFP8ILi28ENS5_IJNS4_1CILi1EEESB_SB_EEENS1_32KernelTmaWarpSpecializedPingpongEEENS5_IJNSA_ILi64EEENSA_ILi192EEENSA_ILi32EEEEEENS_12float_e4m3_tENS5_IJlSB_lEEESJ_SK_NS4_8TiledMMAINS4_8MMA_AtomIJNS4_4SM904GMMA31MMA_64x192x32_F32E4M3E4M3_SS_TNILNSO_7ScaleInE1ELSQ_1EEEEEENS4_6LayoutISC_NS5_IJNSA_ILi0EEESU_SU_EEEEENS5_IJNS4_10UnderscoreESX_SX_EEEEENS4_13SM90_TMA_LOADENS4_14ComposedLayoutINS4_7SwizzleILi1ELi4ELi3EEENS4_18smem_ptr_flag_bitsILi8EEENST_INS5_IJNSA_ILi8EEESH_EEENS5_IJSH_SB_EEEEEEEvNS4_8identityES10_S1A_vS1B_EENS_8epilogue10collective6detail29Sm90TmaWarpSpecializedAdapterINS1E_15DefaultEpilogueISJ_SK_SK_NS1D_6thread17LinearCombinationISJ_Li1EffLNS1I_9ScaleType4KindE0ELNS_15FloatRoundStyleE2ESJ_EENS1_15EpilogueDefaultEEEEEvvEEEEvNT_6ParamsE:
[----:B------:R-:W-:Y:S01]  /*0000*/  LDC R1, c[0x0][0x28] ;  /* 0x00000a00ff017b82 */ /* 0x000fe20000000800 */
[----:B------:R-:W0:Y:S01]  /*0010*/  S2R R15, SR_TID.X ;  /* 0x00000000000f7919 */ /* 0x000e220000002100 */
[----:B------:R-:W-:Y:S01]  /*0020*/  ELECT P0, URZ, PT ;  /* 0x00000000003f782f */ /* 0x000fe20003800000 */
[----:B------:R-:W-:Y:S01]  /*0030*/  BSSY B0, `(.L_x_0) ;  /* 0x000000f000007945 */ /* 0x000fe20003800000 */
[--C-:B0-----:R-:W-:Y:S02]  /*0040*/  SHF.R.U32.HI R0, RZ, 0x5, R15.reuse ;  /* 0x00000005ff007819 */ /* 0x101fe4000001160f */
[----:B------:R-:W-:-:S03]  /*0050*/  SHF.R.U32.HI R4, RZ, 0x7, R15 ;  /* 0x00000007ff047819 */ /* 0x000fc6000001160f */
[----:B------:R-:W0:Y:S04]  /*0060*/  SHFL.IDX PT, R2, R0, RZ, 0x1f ;  /* 0x00001fff00027589 */ /* 0x000e2800000e0000 */
[----:B------:R1:W2:Y:S01]  /*0070*/  SHFL.IDX PT, R5, R4, RZ, 0x1f ;  /* 0x00001fff04057589 */ /* 0x0002a200000e0000 */
[----:B0-----:R-:W-:-:S13]  /*0080*/  ISETP.NE.OR P0, PT, R2, RZ, !P0 ;  /* 0x000000ff0200720c */ /* 0x001fda0004705670 */
[----:B-12---:R-:W-:Y:S05]  /*0090*/  @P0 BRA `(.L_x_1) ;  /* 0x0000000000200947 */ /* 0x006fea0003800000 */
[----:B------:R-:W-:Y:S02]  /*00a0*/  ULDC.64 UR4, c[0x0][0x198] ;  /* 0x0000660000047ab9 */ /* 0x000fe40000000a00 */
[----:B------:R-:W-:Y:S02]  /*00b0*/  UIADD3 UR6, UP0, UR4, 0xf0, URZ ;  /* 0x000000f004067890 */ /* 0x000fe4000ff1e03f */
[----:B------:R-:W-:Y:S02]  /*00c0*/  UIADD3 UR4, UP1, UR4, 0x1f0, URZ ;  /* 0x000001f004047890 */ /* 0x000fe4000ff3e03f */
[----:B------:R-:W-:Y:S02]  /*00d0*/  UIADD3.X UR7, URZ, UR5, URZ, UP0, !UPT ;  /* 0x000000053f077290 */ /* 0x000fe400087fe43f */
[----:B------:R-:W-:-:S07]  /*00e0*/  UIADD3.X UR5, URZ, UR5, URZ, UP1, !UPT ;  /* 0x000000053f057290 */ /* 0x000fce0008ffe43f */
[----:B------:R0:W-:Y:S02]  /*00f0*/  UTMACCTL.PF [UR6] ;  /* 0x00000000060079b9 */ /* 0x0001e40008040000 */
[----:B------:R0:W-:Y:S02]  /*0100*/  UTMACCTL.PF [UR4] ;  /* 0x00000000040079b9 */ /* 0x0001e40008040000 */
[----:B0-----:R-:W-:Y:S01]  /*0110*/  NOP ;  /* 0x0000000000007918 */ /* 0x001fe20000000000 */
.L_x_1:
[----:B------:R-:W-:Y:S05]  /*0120*/  BSYNC B0 ;  /* 0x0000000000007941 */ /* 0x000fea0003800000 */
.L_x_0:
[----:B------:R-:W0:Y:S02]  /*0130*/  SHFL.IDX PT, R3, R0, RZ, 0x1f ;  /* 0x00001fff00037589 */ /* 0x000e2400000e0000 */
[----:B0-----:R-:W-:-:S13]  /*0140*/  ISETP.NE.AND P0, PT, R3, RZ, PT ;  /* 0x000000ff0300720c */ /* 0x001fda0003f05270 */
[----:B------:R-:W-:Y:S05]  /*0150*/  @P0 BRA `(.L_x_2) ;  /* 0x0000000400240947 */ /* 0x000fea0003800000 */
[----:B------:R-:W-:Y:S01]  /*0160*/  ELECT P0, URZ, PT ;  /* 0x00000000003f782f */ /* 0x000fe20003800000 */
[----:B------:R-:W-:-:S12]  /*0170*/  BSSY B0, `(.L_x_2) ;  /* 0x0000047000007945 */ /* 0x000fd80003800000 */
[----:B------:R-:W-:Y:S05]  /*0180*/  @!P0 BRA `(.L_x_3) ;  /* 0x0000000400148947 */ /* 0x000fea0003800000 */
[----:B------:R-:W0:Y:S01]  /*0190*/  S2UR UR8, SR_CgaCtaId ;  /* 0x00000000000879c3 */ /* 0x000e220000008800 */
[----:B------:R-:W-:Y:S01]  /*01a0*/  UMOV UR4, 0x400 ;  /* 0x0000040000047882 */ /* 0x000fe20000000000 */
[----:B------:R-:W-:Y:S01]  /*01b0*/  UMOV UR5, 0x1 ;  /* 0x0000000100057882 */ /* 0x000fe20000000000 */
[----:B------:R-:W-:Y:S02]  /*01c0*/  UMOV UR6, 0x80 ;  /* 0x0000008000067882 */ /* 0x000fe40000000000 */
[----:B------:R-:W-:-:S04]  /*01d0*/  UIADD3 UR6, -UR6, 0x100000, URZ ;  /* 0x0010000006067890 */ /* 0x000fc8000fffe13f */
[----:B------:R-:W-:Y:S02]  /*01e0*/  USHF.L.U32 UR7, UR6, 0xb, URZ ;  /* 0x0000000b06077899 */ /* 0x000fe4000800063f */
[----:B------:R-:W-:Y:S02]  /*01f0*/  USHF.L.U32 UR6, UR6, 0x1, URZ ;  /* 0x0000000106067899 */ /* 0x000fe4000800063f */
[----:B0-----:R-:W-:Y:S02]  /*0200*/  ULEA UR8, UR8, UR4, 0x18 ;  /* 0x0000000408087291 */ /* 0x001fe4000f8ec03f */
[----:B------:R-:W-:-:S04]  /*0210*/  UIADD3 UR4, -UR5, 0x100000, URZ ;  /* 0x0010000005047890 */ /* 0x000fc8000fffe13f */
[----:B------:R-:W-:Y:S02]  /*0220*/  USHF.L.U32 UR5, UR4, 0xb, URZ ;  /* 0x0000000b04057899 */ /* 0x000fe4000800063f */
[----:B------:R-:W-:Y:S01]  /*0230*/  USHF.L.U32 UR4, UR4, 0x1, URZ ;  /* 0x0000000104047899 */ /* 0x000fe2000800063f */
[----:B------:R-:W0:Y:S11]  /*0240*/  FENCE.VIEW.ASYNC.S ;  /* 0x00000000000073c6 */ /* 0x000e360000000000 */
[----:B0-----:R0:W1:Y:S01]  /*0250*/  SYNCS.EXCH.64 URZ, [UR8], UR4 ;  /* 0x00000004083f75b2 */ /* 0x0010620008000100 */
[----:B------:R0:W2:Y:S01]  /*0260*/  SYNCS.EXCH.64 URZ, [UR8+0xe0], UR6 ;  /* 0x0000e006083f75b2 */ /* 0x0000a20008000100 */
[----:B------:R0:W3:Y:S01]  /*0270*/  SYNCS.EXCH.64 URZ, [UR8+0x8], UR4 ;  /* 0x00000804083f75b2 */ /* 0x0000e20008000100 */
[----:B------:R0:W4:Y:S01]  /*0280*/  SYNCS.EXCH.64 URZ, [UR8+0xe8], UR6 ;  /* 0x0000e806083f75b2 */ /* 0x0001220008000100 */
[----:B------:R0:W0:Y:S01]  /*0290*/  SYNCS.EXCH.64 URZ, [UR8+0x10], UR4 ;  /* 0x00001004083f75b2 */ /* 0x0000220008000100 */
        /* <DEDUP_REMOVED lines=51> */
[----:B-1234-:R-:W-:Y:S01]  /*05d0*/  NOP ;  /* 0x0000000000007918 */ /* 0x01efe20000000000 */
.L_x_3:
[----:B0-----:R-:W-:Y:S05]  /*05e0*/  BSYNC B0 ;  /* 0x0000000000007941 */ /* 0x001fea0003800000 */
.L_x_2:
[----:B------:R-:W0:Y:S01]  /*05f0*/  SHFL.IDX PT, R6, R0, RZ, 0x1f ;  /* 0x00001fff00067589 */ /* 0x000e2200000e0000 */
[----:B------:R-:W-:Y:S01]  /*0600*/  ELECT P0, URZ, PT ;  /* 0x00000000003f782f */ /* 0x000fe20003800000 */
[----:B------:R-:W-:Y:S01]  /*0610*/  NOP ;  /* 0x0000000000007918 */ /* 0x000fe20000000000 */
[----:B------:R-:W-:Y:S01]  /*0620*/  ELECT P1, URZ, PT ;  /* 0x00000000003f782f */ /* 0x000fe20003820000 */
[----:B------:R1:W2:Y:S01]  /*0630*/  SHFL.IDX PT, R3, R0, RZ, 0x1f ;  /* 0x00001fff00037589 */ /* 0x0002a200000e0000 */
[----:B------:R-:W-:Y:S01]  /*0640*/  UMOV UR4, 0x20 ;  /* 0x0000002000047882 */ /* 0x000fe20000000000 */
[----:B------:R-:W-:Y:S01]  /*0650*/  UMOV UR11, 0x80 ;  /* 0x00000080000b7882 */ /* 0x000fe20000000000 */
[----:B------:R-:W-:Y:S01]  /*0660*/  NOP ;  /* 0x0000000000007918 */ /* 0x000fe20000000000 */
[----:B------:R-:W3:Y:S01]  /*0670*/  SHFL.IDX PT, R4, R4, RZ, 0x1f ;  /* 0x00001fff04047589 */ /* 0x000ee200000e0000 */
[C---:B------:R-:W-:Y:S01]  /*0680*/  VIADD R33, R5.reuse, 0xffffffff ;  /* 0xffffffff05217836 */ /* 0x040fe20000000000 */
[----:B------:R-:W-:Y:S01]  /*0690*/  ULDC.64 UR18, c[0x0][0x208] ;  /* 0x0000820000127ab9 */ /* 0x000fe20000000a00 */
[----:B------:R-:W-:-:S02]  /*06a0*/  ISETP.NE.AND P3, PT, R5, RZ, PT ;  /* 0x000000ff0500720c */ /* 0x000fc40003f65270 */
[----:B-1----:R-:W-:Y:S02]  /*06b0*/  SHF.R.S32.HI R0, RZ, 0x1f, R15 ;  /* 0x0000001fff007819 */ /* 0x002fe4000001140f */
[----:B------:R-:W-:Y:S02]  /*06c0*/  ISETP.GE.U32.AND P2, PT, R33, 0x2, PT ;  /* 0x000000022100780c */ /* 0x000fe40003f46070 */
[----:B------:R-:W-:-:S04]  /*06d0*/  LEA.HI R0, R0, R15, RZ, 0x7 ;  /* 0x0000000f00007211 */ /* 0x000fc800078f38ff */
[----:B------:R-:W-:Y:S02]  /*06e0*/  LOP3.LUT R0, R0, 0xffffff80, RZ, 0xc0, !PT ;  /* 0xffffff8000007812 */ /* 0x000fe400078ec0ff */
[----:B0-----:R-:W-:-:S03]  /*06f0*/  ISETP.NE.OR P0, PT, R6, RZ, !P0 ;  /* 0x000000ff0600720c */ /* 0x001fc60004705670 */
[----:B------:R-:W-:Y:S01]  /*0700*/  IMAD.IADD R14, R15, 0x1, -R0 ;  /* 0x000000010f0e7824 */ /* 0x000fe200078e0a00 */
[----:B--2---:R-:W-:Y:S02]  /*0710*/  ISETP.NE.OR P1, PT, R3, RZ, !P1 ;  /* 0x000000ff0300720c */ /* 0x004fe40004f25670 */
[----:B------:R-:W-:Y:S02]  /*0720*/  SHF.R.S32.HI R3, RZ, 0x1f, R2 ;  /* 0x0000001fff037819 */ /* 0x000fe40000011402 */
[----:B---3--:R-:W-:Y:S02]  /*0730*/  R2UR UR15, R4 ;  /* 0x00000000040f72ca */ /* 0x008fe400000e0000 */
[----:B------:R-:W-:-:S03]  /*0740*/  LEA.HI R3, R3, R2, RZ, 0x2 ;  /* 0x0000000203037211 */ /* 0x000fc600078f10ff */
[----:B------:R-:W-:Y:S01]  /*0750*/  VOTEU.ALL UP0, P0 ;  /* 0x00000000003f7886 */ /* 0x000fe20000000000 */
[----:B------:R-:W-:-:S03]  /*0760*/  LOP3.LUT R3, R3, 0xfffffffc, RZ, 0xc0, !PT ;  /* 0xfffffffc03037812 */ /* 0x000fc600078ec0ff */
[----:B------:R-:W-:Y:S01]  /*0770*/  VOTEU.ALL UP1, P1 ;  /* 0x00000000003f7886 */ /* 0x000fe20000820000 */
[----:B------:R-:W0:Y:S01]  /*0780*/  @!UP0 S2UR UR7, SR_CgaCtaId ;  /* 0x00000000000789c3 */ /* 0x000e220000008800 */
[----:B------:R-:W-:Y:S01]  /*0790*/  @!UP0 UMOV UR6, 0x400 ;  /* 0x0000040000068882 */ /* 0x000fe20000000000 */
[----:B------:R-:W-:-:S04]  /*07a0*/  @!UP0 UIADD3 UR4, -UR4, 0x100000, URZ ;  /* 0x0010000004048890 */ /* 0x000fc8000fffe13f */
[----:B------:R-:W-:Y:S02]  /*07b0*/  @!UP0 USHF.L.U32 UR5, UR4, 0xb, URZ ;  /* 0x0000000b04058899 */ /* 0x000fe4000800063f */
[----:B------:R-:W-:Y:S01]  /*07c0*/  @!UP0 USHF.L.U32 UR4, UR4, 0x1, URZ ;  /* 0x0000000104048899 */ /* 0x000fe2000800063f */
[----:B------:R-:W-:Y:S01]  /*07d0*/  IMAD.IADD R20, R2, 0x1, -R3 ;  /* 0x0000000102147824 */ /* 0x000fe200078e0a03 */
[----:B------:R-:W-:Y:S01]  /*07e0*/  @!UP1 UMOV UR9, 0x400 ;  /* 0x0000040000099882 */ /* 0x000fe20000000000 */
[----:B------:R-:W-:Y:S01]  /*07f0*/  VOTEU.ALL UP2, P1 ;  /* 0x00000000003f7886 */ /* 0x000fe20000840000 */
[----:B------:R-:W-:Y:S01]  /*0800*/  VOTEU.ALL UP3, P1 ;  /* 0x00000000003f7886 */ /* 0x000fe20000860000 */
[----:B------:R-:W-:Y:S01]  /*0810*/  VOTEU.ALL UP4, P1 ;  /* 0x00000000003f7886 */ /* 0x000fe20000880000 */
[----:B------:R-:W1:Y:S01]  /*0820*/  @!UP1 S2UR UR10, SR_CgaCtaId ;  /* 0x00000000000a99c3 */ /* 0x000e620000008800 */
[----:B------:R-:W-:Y:S01]  /*0830*/  VOTEU.ALL UP5, P1 ;  /* 0x00000000003f7886 */ /* 0x000fe200008a0000 */
[----:B0-----:R-:W-:-:S02]  /*0840*/  @!UP0 ULEA UR8, UR7, UR6, 0x18 ;  /* 0x0000000607088291 */ /* 0x001fc4000f8ec03f */
[----:B------:R-:W-:-:S04]  /*0850*/  @!UP1 UIADD3 UR6, -UR11, 0x100000, URZ ;  /* 0x001000000b069890 */ /* 0x000fc8000fffe13f */
[----:B------:R-:W-:Y:S02]  /*0860*/  @!UP1 USHF.L.U32 UR7, UR6, 0xb, URZ ;  /* 0x0000000b06079899 */ /* 0x000fe4000800063f */
[----:B------:R-:W-:Y:S01]  /*0870*/  @!UP1 USHF.L.U32 UR6, UR6, 0x1, URZ ;  /* 0x0000000106069899 */ /* 0x000fe2000800063f */
[----:B------:R-:W-:Y:S01]  /*0880*/  VOTEU.ALL UP0, P0 ;  /* 0x00000000003f7886 */ /* 0x000fe20000000000 */
[----:B-1----:R-:W-:Y:S01]  /*0890*/  @!UP1 ULEA UR9, UR10, UR9, 0x18 ;  /* 0x000000090a099291 */ /* 0x002fe2000f8ec03f */
[----:B------:R-:W-:Y:S02]  /*08a0*/  VOTEU.ALL UP1, P0 ;  /* 0x00000000003f7886 */ /* 0x000fe40000020000 */
[----:B------:R-:W-:Y:S01]  /*08b0*/  ULDC.64 UR10, c[0x0][0x598] ;  /* 0x00016600000a7ab9 */ /* 0x000fe20000000a00 */
[----:B------:R-:W-:Y:S01]  /*08c0*/  ISETP.NE.AND P0, PT, R20, 0x3, PT ;  /* 0x000000031400780c */ /* 0x000fe20003f05270 */
[----:B------:R-:W0:Y:S02]  /*08d0*/  FENCE.VIEW.ASYNC.S ;  /* 0x00000000000073c6 */ /* 0x000e240000000000 */
[----:B0-----:R0:W1:Y:S01]  /*08e0*/  @!UP0 SYNCS.EXCH.64 URZ, [UR8+0x1f0], UR4 ;  /* 0x0001f004083f85b2 */ /* 0x0010620008000100 */
[----:B------:R-:W-:-:S02]  /*08f0*/  ISETP.NE.U32.AND P1, PT, RZ, UR10, PT ;  /* 0x0000000aff007c0c */ /* 0x000fc4000bf25070 */
[----:B------:R-:W-:Y:S02]  /*0900*/  ISETP.EQ.OR P0, PT, R20, RZ, !P0 ;  /* 0x000000ff1400720c */ /* 0x000fe40004702670 */
[----:B------:R-:W-:Y:S02]  /*0910*/  ISETP.NE.AND.EX P1, PT, RZ, UR11, PT, P1 ;  /* 0x0000000bff007c0c */ /* 0x000fe4000bf25310 */
[----:B------:R-:W-:-:S04]  /*0920*/  ISETP.EQ.AND P0, PT, R5, RZ, P0 ;  /* 0x000000ff0500720c */ /* 0x000fc80000702270 */
[----:B------:R-:W-:-:S04]  /*0930*/  SEL R7, RZ, 0x1, !P0 ;  /* 0x00000001ff077807 */ /* 0x000fc80004000000 */
[----:B------:R-:W-:Y:S01]  /*0940*/  SEL R7, R7, 0x2, P2 ;  /* 0x0000000207077807 */ /* 0x000fe20001000000 */
[----:B------:R0:W1:Y:S01]  /*0950*/  @!UP1 SYNCS.EXCH.64 URZ, [UR8+0x1f8], UR4 ;  /* 0x0001f804083f95b2 */ /* 0x0000620008000100 */
[----:B------:R-:W-:Y:S01]  /*0960*/  NOP ;  /* 0x0000000000007918 */ /* 0x000fe20000000000 */
[----:B------:R0:W1:Y:S01]  /*0970*/  @!UP2 SYNCS.EXCH.64 URZ, [UR9+0x1d0], UR6 ;  /* 0x0001d006093fa5b2 */ /* 0x0000620008000100 */
[----:B------:R0:W1:Y:S01]  /*0980*/  @!UP3 SYNCS.EXCH.64 URZ, [UR9+0x1d8], UR6 ;  /* 0x0001d806093fb5b2 */ /* 0x0000620008000100 */
[----:B------:R0:W1:Y:S01]  /*0990*/  @!UP4 SYNCS.EXCH.64 URZ, [UR9+0x1e0], UR6 ;  /* 0x0001e006093fc5b2 */ /* 0x0000620008000100 */
[----:B------:R0:W1:Y:S01]  /*09a0*/  @!UP5 SYNCS.EXCH.64 URZ, [UR9+0x1e8], UR6 ;  /* 0x0001e806093fd5b2 */ /* 0x0000620008000100 */
[----:B------:R-:W-:Y:S01]  /*09b0*/  NOP ;  /* 0x0000000000007918 */ /* 0x000fe20000000000 */
[----:B-1----:R-:W-:Y:S06]  /*09c0*/  BAR.SYNC.DEFER_BLOCKING 0x0 ;  /* 0x0000000000007b1d */ /* 0x002fec0000010000 */
[----:B0-----:R-:W-:Y:S05]  /*09d0*/  @!P1 BRA `(.L_x_4) ;  /* 0x00000000001c9947 */ /* 0x001fea0003800000 */
[----:B------:R-:W0:Y:S02]  /*09e0*/  LDC.64 R2, c[0x0][0x598] ;  /* 0x00016600ff027b82 */ /* 0x000e240000000a00 */
[----:B0-----:R-:W2:Y:S02]  /*09f0*/  LDG.E.64 R2, desc[UR18][R2.64] ;  /* 0x0000001202027981 */ /* 0x001ea4000c1e1b00 */
[----:B--2---:R-:W-:-:S04]  /*0a00*/  ISETP.NE.U32.AND P0, PT, R2, RZ, PT ;  /* 0x000000ff0200720c */ /* 0x004fc80003f05070 */
[----:B------:R-:W-:-:S13]  /*0a10*/  ISETP.NE.AND.EX P0, PT, R3, RZ, PT, P0 ;  /* 0x000000ff0300720c */ /* 0x000fda0003f05300 */
[----:B------:R-:W-:Y:S05]  /*0a20*/  @!P0 BRA `(.L_x_4) ;  /* 0x0000000000088947 */ /* 0x000fea0003800000 */
[----:B------:R2:W5:Y:S01]  /*0a30*/  LD.E R11, desc[UR18][R2.64] ;  /* 0x00000012020b7980 */ /* 0x000562000c101900 */
[----:B------:R-:W-:Y:S05]  /*0a40*/  BRA `(.L_x_5) ;  /* 0x0000000000207947 */ /* 0x000fea0003800000 */
.L_x_4:
[----:B------:R-:W-:Y:S02]  /*0a50*/  ULDC.64 UR4, c[0x0][0x588] ;  /* 0x0001620000047ab9 */ /* 0x000fe40000000a00 */
[----:B------:R-:W-:-:S04]  /*0a60*/  ISETP.NE.U32.AND P0, PT, RZ, UR4, PT ;  /* 0x00000004ff007c0c */ /* 0x000fc8000bf05070 */
[----:B------:R-:W-:-:S13]  /*0a70*/  ISETP.NE.AND.EX P0, PT, RZ, UR5, PT, P0 ;  /* 0x00000005ff007c0c */ /* 0x000fda000bf05300 */
[----:B------:R-:W-:Y:S05]  /*0a80*/  @!P0 BRA `(.L_x_6) ;  /* 0x00000000000c8947 */ /* 0x000fea0003800000 */
[----:B------:R-:W0:Y:S02]  /*0a90*/  LDC.64 R2, c[0x0][0x588] ;  /* 0x00016200ff027b82 */ /* 0x000e240000000a00 */
[----:B0-----:R0:W5:Y:S01]  /*0aa0*/  LDG.E R11, desc[UR18][R2.64] ;  /* 0x00000012020b7981 */ /* 0x001162000c1e1900 */
[----:B------:R-:W-:Y:S05]  /*0ab0*/  BRA `(.L_x_5) ;  /* 0x0000000000047947 */ /* 0x000fea0003800000 */
.L_x_6:
[----:B------:R-:W1:Y:S02]  /*0ac0*/  LDC R11, c[0x0][0x580] ;  /* 0x00016000ff0b7b82 */ /* 0x000e640000000800 */
.L_x_5:
[----:B------:R-:W-:Y:S02]  /*0ad0*/  ULDC.64 UR4, c[0x0][0x5a0] ;  /* 0x0001680000047ab9 */ /* 0x000fe40000000a00 */
[----:B------:R-:W-:-:S04]  /*0ae0*/  ISETP.NE.U32.AND P0, PT, RZ, UR4, PT ;  /* 0x00000004ff007c0c */ /* 0x000fc8000bf05070 */
[----:B------:R-:W-:-:S13]  /*0af0*/  ISETP.NE.AND.EX P0, PT, RZ, UR5, PT, P0 ;  /* 0x00000005ff007c0c */ /* 0x000fda000bf05300 */
[----:B------:R-:W-:Y:S05]  /*0b00*/  @!P0 BRA `(.L_x_7) ;  /* 0x00000000001c8947 */ /* 0x000fea0003800000 */
[----:B0-2---:R-:W0:Y:S02]  /*0b10*/  LDC.64 R2, c[0x0][0x5a0] ;  /* 0x00016800ff027b82 */ /* 0x005e240000000a00 */
[----:B0-----:R-:W2:Y:S02]  /*0b20*/  LDG.E.64 R2, desc[UR18][R2.64] ;  /* 0x0000001202027981 */ /* 0x001ea4000c1e1b00 */
[----:B--2---:R-:W-:-:S04]  /*0b30*/  ISETP.NE.U32.AND P0, PT, R2, RZ, PT ;  /* 0x000000ff0200720c */ /* 0x004fc80003f05070 */
[----:B------:R-:W-:-:S13]  /*0b40*/  ISETP.NE.AND.EX P0, PT, R3, RZ, PT, P0 ;  /* 0x000000ff0300720c */ /* 0x000fda0003f05300 */
[----:B------:R-:W-:Y:S05]  /*0b50*/  @!P0 BRA `(.L_x_7) ;  /* 0x0000000000088947 */ /* 0x000fea0003800000 */
[----:B------:R0:W5:Y:S01]  /*0b60*/  LD.E R10, desc[UR18][R2.64] ;  /* 0x00000012020a7980 */ /* 0x000162000c101900 */
[----:B------:R-:W-:Y:S05]  /*0b70*/  BRA `(.L_x_8) ;  /* 0x0000000000207947 */ /* 0x000fea0003800000 */
.L_x_7:
[----:B------:R-:W-:Y:S02]  /*0b80*/  ULDC.64 UR4, c[0x0][0x590] ;  /* 0x0001640000047ab9 */ /* 0x000fe40000000a00 */
[----:B------:R-:W-:-:S04]  /*0b90*/  ISETP.NE.U32.AND P0, PT, RZ, UR4, PT ;  /* 0x00000004ff007c0c */ /* 0x000fc8000bf05070 */
[----:B------:R-:W-:-:S13]  /*0ba0*/  ISETP.NE.AND.EX P0, PT, RZ, UR5, PT, P0 ;  /* 0x00000005ff007c0c */ /* 0x000fda000bf05300 */
[----:B------:R-:W-:Y:S05]  /*0bb0*/  @!P0 BRA `(.L_x_9) ;  /* 0x00000000000c8947 */ /* 0x000fea0003800000 */
[----:B0-2---:R-:W0:Y:S02]  /*0bc0*/  LDC.64 R2, c[0x0][0x590] ;  /* 0x00016400ff027b82 */ /* 0x005e240000000a00 */
[----:B0-----:R4:W5:Y:S01]  /*0bd0*/  LDG.E R10, desc[UR18][R2.64] ;  /* 0x00000012020a7981 */ /* 0x001962000c1e1900 */
[----:B------:R-:W-:Y:S05]  /*0be0*/  BRA `(.L_x_8) ;  /* 0x0000000000047947 */ /* 0x000fea0003800000 */
.L_x_9:
[----:B------:R-:W3:Y:S02]  /*0bf0*/  LDC R10, c[0x0][0x584] ;  /* 0x00016100ff0a7b82 */ /* 0x000ee40000000800 */
.L_x_8:
[----:B------:R-:W1:Y:S01]  /*0c00*/  LDC R0, c[0x0][0x65c] ;  /* 0x00019700ff007b82 */ /* 0x000e620000000800 */
[----:B------:R-:W0:Y:S01]  /*0c10*/  S2R R21, SR_CTAID.Y ;  /* 0x0000000000157919 */ /* 0x000e220000002600 */
[----:B------:R-:W-:Y:S01]  /*0c20*/  ULDC UR8, c[0x0][0x28c] ;  /* 0x0000a30000087ab9 */ /* 0x000fe20000000800 */
[----:B------:R-:W-:Y:S01]  /*0c30*/  ISETP.NE.AND P0, PT, R5, 0x2, PT ;  /* 0x000000020500780c */ /* 0x000fe20003f05270 */
[----:B------:R-:W-:Y:S01]  /*0c40*/  UIADD3 UR8, UR8, 0x1f, URZ ;  /* 0x0000001f08087890 */ /* 0x000fe2000fffe03f */
[----:B------:R-:W3:Y:S01]  /*0c50*/  S2R R12, SR_CTAID.X ;  /* 0x00000000000c7919 */ /* 0x000ee20000002500 */
[----:B------:R-:W-:Y:S01]  /*0c60*/  UMOV UR5, URZ ;  /* 0x0000003f00057c82 */ /* 0x000fe20008000000 */
[----:B------:R-:W-:Y:S01]  /*0c70*/  UMOV UR4, URZ ;  /* 0x0000003f00047c82 */ /* 0x000fe20008000000 */
[----:B------:R-:W-:-:S04]  /*0c80*/  USHF.R.S32.HI UR9, URZ, 0x1f, UR8 ;  /* 0x0000001f3f097899 */ /* 0x000fc80008011408 */
[----:B------:R-:W-:-:S04]  /*0c90*/  ULEA.HI UR9, UR9, UR8, URZ, 0x5 ;  /* 0x0000000809097291 */ /* 0x000fc8000f8f283f */
[----:B------:R-:W-:Y:S01]  /*0ca0*/  USHF.R.S32.HI UR13, URZ, 0x5, UR9 ;  /* 0x000000053f0d7899 */ /* 0x000fe20008011409 */
[----:B-1----:R-:W-:-:S13]  /*0cb0*/  ISETP.NE.AND P2, PT, R0, 0x1, PT ;  /* 0x000000010000780c */ /* 0x002fda0003f45270 */
[----:B------:R-:W3:Y:S01]  /*0cc0*/  @P2 LDC R13, c[0x0][0x10] ;  /* 0x00000400ff0d2b82 */ /* 0x000ee20000000800 */
[----:B0-2-4-:R-:W-:Y:S02]  /*0cd0*/  @P2 IMAD.MOV.U32 R2, RZ, RZ, R21 ;  /* 0x000000ffff022224 */ /* 0x015fe400078e0015 */
[----:B------:R-:W-:Y:S02]  /*0ce0*/  @P2 IMAD.MOV.U32 R3, RZ, RZ, RZ ;  /* 0x000000ffff032224 */ /* 0x000fe400078e00ff */
[----:B------:R-:W-:-:S03]  /*0cf0*/  @P2 IMAD.MOV.U32 R5, RZ, RZ, RZ ;  /* 0x000000ffff052224 */ /* 0x000fc600078e00ff */
[----:B------:R-:W0:Y:S01]  /*0d00*/  @!P2 LDC R9, c[0x0][0xc] ;  /* 0x00000300ff09ab82 */ /* 0x000e220000000800 */
[----:B------:R-:W-:Y:S01]  /*0d10*/  ULDC UR6, c[0x0][0xc] ;  /* 0x0000030000067ab9 */ /* 0x000fe20000000800 */
[----:B------:R-:W-:Y:S02]  /*0d20*/  ULDC UR7, c[0x0][0x10] ;  /* 0x0000040000077ab9 */ /* 0x000fe40000000800 */
[----:B------:R-:W-:-:S04]  /*0d30*/  UIMAD.WIDE.U32 UR6, UR6, UR7, URZ ;  /* 0x00000007060672a5 */ /* 0x000fc8000f8e003f */
[----:B------:R-:W1:Y:S01]  /*0d40*/  LDC R8, c[0x0][0x14] ;  /* 0x00000500ff087b82 */ /* 0x000e620000000800 */
[----:B---3--:R-:W-:-:S04]  /*0d50*/  @P2 IMAD.WIDE.U32 R2, R12, R13, R2 ;  /* 0x0000000d0c022225 */ /* 0x008fc800078e0002 */
[----:B------:R-:W-:Y:S02]  /*0d60*/  IMAD.MOV.U32 R13, RZ, RZ, RZ ;  /* 0x000000ffff0d7224 */ /* 0x000fe400078e00ff */
[----:B------:R-:W-:Y:S02]  /*0d70*/  @P2 IMAD.IADD R3, R3, 0x1, R5 ;  /* 0x0000000103032824 */ /* 0x000fe400078e0205 */
[----:B0-----:R-:W-:-:S04]  /*0d80*/  @!P2 IMAD.WIDE.U32 R4, R9, R21, R12 ;  /* 0x000000150904a225 */ /* 0x001fc800078e000c */
[----:B------:R-:W-:Y:S02]  /*0d90*/  @!P2 IMAD.MOV.U32 R2, RZ, RZ, R4 ;  /* 0x000000ffff02a224 */ /* 0x000fe400078e0004 */
[----:B------:R-:W-:Y:S02]  /*0da0*/  @!P2 IMAD.MOV.U32 R3, RZ, RZ, R5 ;  /* 0x000000ffff03a224 */ /* 0x000fe400078e0005 */
[C---:B-1----:R-:W-:Y:S02]  /*0db0*/  IMAD R17, R8.reuse, UR7, RZ ;  /* 0x0000000708117c24 */ /* 0x042fe4000f8e02ff */
[----:B------:R-:W-:Y:S01]  /*0dc0*/  IMAD.WIDE.U32 R8, R8, UR6, RZ ;  /* 0x0000000608087c25 */ /* 0x000fe2000f8e00ff */
[----:B------:R-:W-:-:S03]  /*0dd0*/  ULDC.64 UR6, c[0x0][0x650] ;  /* 0x0001940000067ab9 */ /* 0x000fc60000000a00 */
[----:B------:R-:W-:Y:S01]  /*0de0*/  IMAD.IADD R0, R9, 0x1, R17 ;  /* 0x0000000109007824 */ /* 0x000fe200078e0211 */
[----:B------:R-:W-:Y:S06]  /*0df0*/  @P0 BRA `(.L_x_10) ;  /* 0x0000000000200947 */ /* 0x000fec0003800000 */
[----:B------:R-:W-:Y:S01]  /*0e00*/  USHF.R.U32.HI UR4, URZ, 0x2, UR13 ;  /* 0x000000023f047899 */ /* 0x000fe2000801160d */
[----:B------:R-:W-:Y:S01]  /*0e10*/  IADD3 R2, P0, R2, R8, RZ ;  /* 0x0000000802027210 */ /* 0x000fe20007f1e0ff */
[----:B------:R-:W-:Y:S02]  /*0e20*/  UISETP.GE.U32.AND UP0, UPT, UR13, 0x1c, UPT ;  /* 0x0000001c0d00788c */ /* 0x000fe4000bf06070 */
[----:B------:R-:W-:Y:S02]  /*0e30*/  UIMAD.WIDE.U32 UR4, UR4, 0x24924925, URZ ;  /* 0x24924925040478a5 */ /* 0x000fe4000f8e003f */
[----:B------:R-:W-:-:S05]  /*0e40*/  IMAD.X R3, R0, 0x1, R3, P0 ;  /* 0x0000000100037824 */ /* 0x000fca00000e0603 */
[----:B------:R-:W-:Y:S02]  /*0e50*/  UMOV UR4, URZ ;  /* 0x0000003f00047c82 */ /* 0x000fe40008000000 */
[----:B------:R-:W-:Y:S02]  /*0e60*/  @UP0 ULOP3.LUT UR4, UR5, 0x1, URZ, 0xc0, !UPT ;  /* 0x0000000105040892 */ /* 0x000fe4000f8ec03f */
[----:B------:R-:W-:-:S12]  /*0e70*/  UIMAD UR5, UR5, -0x1c, UR13 ;  /* 0xffffffe4050578a4 */ /* 0x000fd8000f8e020d */
.L_x_10:
[----:B------:R-:W-:Y:S01]  /*0e80*/  ISETP.GE.U32.AND P0, PT, R2, UR6, PT ;  /* 0x0000000602007c0c */ /* 0x000fe2000bf06070 */
[----:B------:R-:W-:Y:S01]  /*0e90*/  IMAD.MOV.U32 R6, RZ, RZ, -0x1 ;  /* 0xffffffffff067424 */ /* 0x000fe200078e00ff */
[----:B------:R-:W-:Y:S01]  /*0ea0*/  PRMT R16, RZ, 0x7610, R16 ;  /* 0x00007610ff107816 */ /* 0x000fe20000000010 */
[----:B------:R-:W-:Y:S01]  /*0eb0*/  IMAD.MOV.U32 R5, RZ, RZ, -0x1 ;  /* 0xffffffffff057424 */ /* 0x000fe200078e00ff */
[----:B------:R-:W-:Y:S01]  /*0ec0*/  ISETP.GE.U32.AND.EX P0, PT, R3, UR7, PT, P0 ;  /* 0x0000000703007c0c */ /* 0x000fe2000bf06100 */
[----:B------:R-:W-:-:S12]  /*0ed0*/  IMAD.MOV.U32 R4, RZ, RZ, -0x1 ;  /* 0xffffffffff047424 */ /* 0x000fd800078e00ff */
[----:B------:R-:W-:Y:S05]  /*0ee0*/  @P0 BRA `(.L_x_11) ;  /* 0x00000004005c0947 */ /* 0x000fea0003800000 */
[----:B------:R-:W0:Y:S01]  /*0ef0*/  LDC.64 R24, c[0x0][0x628] ;  /* 0x00018a00ff187b82 */ /* 0x000e220000000a00 */
[----:B------:R-:W-:Y:S02]  /*0f00*/  IMAD.MOV.U32 R4, RZ, RZ, R2 ;  /* 0x000000ffff047224 */ /* 0x000fe400078e0002 */
[----:B------:R-:W-:-:S05]  /*0f10*/  IMAD.MOV.U32 R5, RZ, RZ, R3 ;  /* 0x000000ffff057224 */ /* 0x000fca00078e0003 */
[----:B------:R-:W1:Y:S08]  /*0f20*/  LDC R6, c[0x0][0x630] ;  /* 0x00018c00ff067b82 */ /* 0x000e700000000800 */
[----:B------:R-:W2:Y:S01]  /*0f30*/  LDC.64 R26, c[0x0][0x620] ;  /* 0x00018800ff1a7b82 */ /* 0x000ea20000000a00 */
[----:B0-----:R-:W-:-:S04]  /*0f40*/  ISETP.NE.U32.AND P0, PT, R24, RZ, PT ;  /* 0x000000ff1800720c */ /* 0x001fc80003f05070 */
[----:B------:R-:W-:-:S13]  /*0f50*/  ISETP.NE.AND.EX P0, PT, R25, RZ, PT, P0 ;  /* 0x000000ff1900720c */ /* 0x000fda0003f05300 */
[----:B-12---:R-:W-:Y:S05]  /*0f60*/  @!P0 BRA `(.L_x_12) ;  /* 0x0000000000288947 */ /* 0x006fea0003800000 */
[----:B------:R-:W0:Y:S02]  /*0f70*/  LDC R19, c[0x0][0x634] ;  /* 0x00018d00ff137b82 */ /* 0x000e240000000800 */
[----:B0-----:R-:W-:-:S05]  /*0f80*/  IADD3 R19, P0, R2, R19, RZ ;  /* 0x0000001302137210 */ /* 0x001fca0007f1e0ff */
[----:B------:R-:W-:-:S04]  /*0f90*/  IMAD.X R23, RZ, RZ, R3, P0 ;  /* 0x000000ffff177224 */ /* 0x000fc800000e0603 */
[----:B------:R-:W-:-:S04]  /*0fa0*/  IMAD.WIDE.U32 R4, R23, R24, RZ ;  /* 0x0000001817047225 */ /* 0x000fc800078e00ff */
[----:B------:R-:W-:-:S04]  /*0fb0*/  IMAD.WIDE.U32 R16, P0, R19, R25, R4 ;  /* 0x0000001913107225 */ /* 0x000fc80007800004 */
[----:B------:R-:W-:-:S04]  /*0fc0*/  IMAD.WIDE.U32 R4, R19, R24, RZ ;  /* 0x0000001813047225 */ /* 0x000fc800078e00ff */
[----:B------:R-:W-:Y:S01]  /*0fd0*/  IMAD.X R19, RZ, RZ, RZ, P0 ;  /* 0x000000ffff137224 */ /* 0x000fe200000e06ff */
[----:B------:R-:W-:Y:S01]  /*0fe0*/  IADD3 RZ, P0, R5, R16, RZ ;  /* 0x0000001005ff7210 */ /* 0x000fe20007f1e0ff */
[----:B------:R-:W-:-:S04]  /*0ff0*/  IMAD.MOV.U32 R18, RZ, RZ, R17 ;  /* 0x000000ffff127224 */ /* 0x000fc800078e0011 */
[----:B------:R-:W-:-:S08]  /*1000*/  IMAD.WIDE.U32.X R4, R23, R25, R18, P0 ;  /* 0x0000001917047225 */ /* 0x000fd000000e0412 */
.L_x_12:
[--C-:B------:R-:W-:Y:S01]  /*1010*/  SHF.R.U64 R32, R4, R6, R5.reuse ;  /* 0x0000000604207219 */ /* 0x100fe20000001205 */
[----:B------:R-:W0:Y:S01]  /*1020*/  LDC.64 R28, c[0x0][0x640] ;  /* 0x00019000ff1c7b82 */ /* 0x000e220000000a00 */
[----:B------:R-:W-:Y:S01]  /*1030*/  I2FP.F32.U32 R4, R12 ;  /* 0x0000000c00047245 */ /* 0x000fe20000201000 */
[----:B------:R-:W-:Y:S01]  /*1040*/  ULDC UR6, c[0x0][0x150] ;  /* 0x0000540000067ab9 */ /* 0x000fe20000000800 */
[----:B------:R-:W-:Y:S02]  /*1050*/  SHF.R.U32.HI R5, RZ, R6, R5 ;  /* 0x00000006ff057219 */ /* 0x000fe40000011605 */
[----:B------:R-:W-:Y:S01]  /*1060*/  IADD3 R17, P0, RZ, -R32, RZ ;  /* 0x80000020ff117210 */ /* 0x000fe20007f1e0ff */
[----:B------:R-:W-:Y:S01]  /*1070*/  FMUL R6, R4, UR6 ;  /* 0x0000000604067c20 */ /* 0x000fe20008400000 */
[----:B------:R-:W-:Y:S01]  /*1080*/  ULDC UR6, c[0x0][0x154] ;  /* 0x0000550000067ab9 */ /* 0x000fe20000000800 */
[----:B------:R-:W1:Y:S02]  /*1090*/  LDC R18, c[0x0][0x618] ;  /* 0x00018600ff127b82 */ /* 0x000e640000000800 */
[----:B------:R-:W-:-:S02]  /*10a0*/  IMAD.X R19, RZ, RZ, ~R5, P0 ;  /* 0x000000ffff137224 */ /* 0x000fc400000e0e05 */
[----:B------:R-:W2:Y:S01]  /*10b0*/  F2I.U32.TRUNC.NTZ R6, R6 ;  /* 0x0000000600067305 */ /* 0x000ea2000020f000 */
[----:B------:R-:W-:-:S03]  /*10c0*/  IMAD.WIDE.U32 R4, R17, R26, R2 ;  /* 0x0000001a11047225 */ /* 0x000fc600078e0002 */
[----:B------:R-:W3:Y:S01]  /*10d0*/  LDC R13, c[0x0][0x144] ;  /* 0x00005100ff0d7b82 */ /* 0x000ee20000000800 */
[----:B------:R-:W-:-:S04]  /*10e0*/  IMAD R16, R19, R26, RZ ;  /* 0x0000001a13107224 */ /* 0x000fc800078e02ff */
[----:B------:R-:W-:-:S03]  /*10f0*/  IMAD R17, R17, R27, R16 ;  /* 0x0000001b11117224 */ /* 0x000fc600078e0210 */
[----:B------:R-:W4:Y:S01]  /*1100*/  LDC R22, c[0x0][0x608] ;  /* 0x00018200ff167b82 */ /* 0x000f220000000800 */
[----:B------:R-:W-:Y:S01]  /*1110*/  IMAD.IADD R17, R5, 0x1, R17 ;  /* 0x0000000105117824 */ /* 0x000fe200078e0211 */
[----:B0-----:R-:W-:Y:S01]  /*1120*/  ISETP.NE.U32.AND P0, PT, R28, RZ, PT ;  /* 0x000000ff1c00720c */ /* 0x001fe20003f05070 */
[----:B--2---:R-:W-:-:S03]  /*1130*/  IMAD.MOV R5, RZ, RZ, -R6 ;  /* 0x000000ffff057224 */ /* 0x004fc600078e0a06 */
[----:B------:R-:W-:Y:S02]  /*1140*/  ISETP.NE.AND.EX P0, PT, R29, RZ, PT, P0 ;  /* 0x000000ff1d00720c */ /* 0x000fe40003f05300 */
[----:B------:R-:W0:Y:S01]  /*1150*/  LDC R19, c[0x0][0x658] ;  /* 0x00019600ff137b82 */ /* 0x000e220000000800 */
[-CC-:B-1----:R-:W-:Y:S02]  /*1160*/  SHF.R.U64 R26, R4, R18.reuse, R17.reuse ;  /* 0x00000012041a7219 */ /* 0x182fe40000001211 */
[----:B------:R-:W-:Y:S02]  /*1170*/  I2FP.F32.U32 R4, R21 ;  /* 0x0000001500047245 */ /* 0x000fe40000201000 */
[----:B------:R-:W-:Y:S01]  /*1180*/  SHF.R.U32.HI R17, RZ, R18, R17 ;  /* 0x00000012ff117219 */ /* 0x000fe20000011611 */
[----:B------:R-:W-:Y:S02]  /*1190*/  IMAD.MOV.U32 R18, RZ, RZ, 0x1 ;  /* 0x00000001ff127424 */ /* 0x000fe400078e00ff */
[----:B------:R-:W1:Y:S01]  /*11a0*/  LDC R24, c[0x0][0x148] ;  /* 0x00005200ff187b82 */ /* 0x000e620000000800 */
[----:B---3--:R-:W-:-:S02]  /*11b0*/  IMAD R6, R13, R5, R12 ;  /* 0x000000050d067224 */ /* 0x008fc400078e020c */
[----:B------:R-:W-:Y:S01]  /*11c0*/  FMUL R5, R4, UR6 ;  /* 0x0000000604057c20 */ /* 0x000fe20008400000 */
[----:B------:R-:W-:-:S04]  /*11d0*/  IMAD.MOV.U32 R4, RZ, RZ, -0x1 ;  /* 0xffffffffff047424 */ /* 0x000fc800078e00ff */
[----:B------:R-:W2:Y:S01]  /*11e0*/  LDC R25, c[0x0][0x600] ;  /* 0x00018000ff197b82 */ /* 0x000ea20000000800 */
[-CC-:B----4-:R-:W-:Y:S02]  /*11f0*/  SHF.R.U64 R34, R26, R22.reuse, R17.reuse ;  /* 0x000000161a227219 */ /* 0x190fe40000001211 */
[----:B------:R-:W-:Y:S02]  /*1200*/  SHF.R.U32.HI R12, RZ, R22, R17 ;  /* 0x00000016ff0c7219 */ /* 0x000fe40000011611 */
[----:B------:R3:W4:Y:S03]  /*1210*/  F2I.U32.TRUNC.NTZ R22, R5 ;  /* 0x0000000500167305 */ /* 0x000726000020f000 */
[----:B------:R-:W1:Y:S01]  /*1220*/  LDC R27, c[0x0][0x648] ;  /* 0x00019200ff1b7b82 */ /* 0x000e620000000800 */
[-C--:B0-----:R-:W-:Y:S02]  /*1230*/  SHF.R.U64 R36, R34, R19.reuse, R12 ;  /* 0x0000001322247219 */ /* 0x081fe4000000120c */
[----:B------:R-:W-:-:S02]  /*1240*/  SHF.L.U32 R4, R4, R19, RZ ;  /* 0x0000001304047219 */ /* 0x000fc400000006ff */
[-C--:B------:R-:W-:Y:S02]  /*1250*/  SHF.R.U32.HI R12, RZ, R19.reuse, R12 ;  /* 0x00000013ff0c7219 */ /* 0x080fe4000001160c */
[----:B------:R-:W-:Y:S01]  /*1260*/  SHF.L.U32 R18, R18, R19, RZ ;  /* 0x0000001312127219 */ /* 0x000fe200000006ff */
[----:B------:R-:W0:Y:S01]  /*1270*/  LDC R31, c[0x0][0x638] ;  /* 0x00018e00ff1f7b82 */ /* 0x000e220000000800 */
[----:B------:R-:W-:Y:S01]  /*1280*/  LOP3.LUT R19, RZ, R4, RZ, 0x33, !PT ;  /* 0x00000004ff137212 */ /* 0x000fe200078e33ff */
[----:B------:R-:W-:Y:S02]  /*1290*/  IMAD.MOV.U32 R4, RZ, RZ, R36 ;  /* 0x000000ffff047224 */ /* 0x000fe400078e0024 */
[----:B---3--:R-:W-:-:S04]  /*12a0*/  IMAD.MOV.U32 R5, RZ, RZ, R12 ;  /* 0x000000ffff057224 */ /* 0x008fc800078e000c */
[----:B------:R-:W3:Y:S01]  /*12b0*/  LDC R30, c[0x0][0x610] ;  /* 0x00018400ff1e7b82 */ /* 0x000ee20000000800 */
[----:B----4-:R-:W-:Y:S05]  /*12c0*/  @!P0 BRA `(.L_x_13) ;  /* 0x0000000000288947 */ /* 0x010fea0003800000 */
[----:B------:R-:W4:Y:S02]  /*12d0*/  LDC R17, c[0x0][0x64c] ;  /* 0x00019300ff117b82 */ /* 0x000f240000000800 */
[----:B----4-:R-:W-:-:S05]  /*12e0*/  IADD3 R17, P0, R36, R17, RZ ;  /* 0x0000001124117210 */ /* 0x010fca0007f1e0ff */
        /* <DEDUP_REMOVED lines=8> */
.L_x_13:
[----:B-1----:R-:W-:Y:S01]  /*1370*/  SHF.R.U64 R4, R4, R27, R5 ;  /* 0x0000001b04047219 */ /* 0x002fe20000001205 */
[----:B--2---:R-:W-:Y:S01]  /*1380*/  VIADD R5, R25, 0xffffffff ;  /* 0xffffffff19057836 */ /* 0x004fe20000000000 */
[----:B------:R-:W-:Y:S01]  /*1390*/  LOP3.LUT R19, R34, R19, RZ, 0xc0, !PT ;  /* 0x0000001322137212 */ /* 0x000fe200078ec0ff */
[----:B------:R-:W-:Y:S02]  /*13a0*/  IMAD.MOV R22, RZ, RZ, -R22 ;  /* 0x000000ffff167224 */ /* 0x000fe400078e0a16 */
[----:B------:R-:W-:Y:S01]  /*13b0*/  IMAD.MOV R12, RZ, RZ, -R4 ;  /* 0x000000ffff0c7224 */ /* 0x000fe200078e0a04 */
[----:B------:R-:W-:Y:S01]  /*13c0*/  LOP3.LUT R5, R26, R5, RZ, 0xc0, !PT ;  /* 0x000000051a057212 */ /* 0x000fe200078ec0ff */
[----:B------:R-:W-:Y:S02]  /*13d0*/  IMAD R19, R18, R4, R19 ;  /* 0x0000000412137224 */ /* 0x000fe400078e0213 */
[----:B------:R-:W-:Y:S02]  /*13e0*/  @P2 IMAD R6, R24, R22, R21 ;  /* 0x0000001618062224 */ /* 0x000fe400078e0215 */
[----:B0-----:R-:W-:-:S02]  /*13f0*/  IMAD R4, R12, R31, R36 ;  /* 0x0000001f0c047224 */ /* 0x001fc400078e0224 */
[----:B---3--:R-:W-:Y:S02]  /*1400*/  IMAD R6, R19, R30, R6 ;  /* 0x0000001e13067224 */ /* 0x008fe400078e0206 */
[----:B------:R-:W-:Y:S02]  /*1410*/  IMAD R13, R4, R25, R5 ;  /* 0x00000019040d7224 */ /* 0x000fe400078e0205 */
[----:B------:R-:W-:Y:S02]  /*1420*/  IMAD.MOV.U32 R16, RZ, RZ, 0x1 ;  /* 0x00000001ff107424 */ /* 0x000fe400078e00ff */
[----:B------:R-:W-:Y:S01]  /*1430*/  IMAD.MOV.U32 R4, RZ, RZ, R32 ;  /* 0x000000ffff047224 */ /* 0x000fe200078e0020 */
[----:B------:R-:W-:Y:S02]  /*1440*/  SEL R5, R13, R6, !P2 ;  /* 0x000000060d057207 */ /* 0x000fe40005000000 */
[----:B------:R-:W-:-:S07]  /*1450*/  SEL R6, R6, R13, !P2 ;  /* 0x0000000d06067207 */ /* 0x000fce0005000000 */
.L_x_11:
[----:B------:R-:W-:Y:S05]  /*1460*/  @!P3 BRA `(.L_x_14) ;  /* 0x0000009400e8b947 */ /* 0x000fea0003800000 */
[----:B------:R-:W-:-:S13]  /*1470*/  ISETP.GT.U32.AND P0, PT, R33, 0x1, PT ;  /* 0x000000012100780c */ /* 0x000fda0003f04070 */
[----:B------:R-:W-:Y:S05]  /*1480*/  @P0 EXIT ;  /* 0x000000000000094d */ /* 0x000fea0003800000 */
.L_x_15:
[----:B------:R-:W-:-:S08]  /*1490*/  NOP ;  /* 0x0000000000007918 */ /* 0x000fd00000000000 */
[----:B------:R-:W0:Y:S02]  /*14a0*/  USETMAXREG.TRY_ALLOC.CTAPOOL UP0, 0xe8 ;  /* 0x000000e8000079c8 */ /* 0x000e240008000600 */
[----:B0-----:R-:W-:-:S13]  /*14b0*/  PLOP3.LUT P0, PT, PT, PT, UP0, 0x80, 0x0 ;  /* 0x000000000000781c */ /* 0x001fda0003f0f008 */
[----:B------:R-:W-:Y:S05]  /*14c0*/  @!P0 BRA `(.L_x_15) ;  /* 0xfffffffc00f08947 */ /* 0x000fea000383ffff */
[----:B------:R-:W-:-:S13]  /*14d0*/  LOP3.LUT P0, RZ, R16, 0xff, RZ, 0xc0, !PT ;  /* 0x000000ff10ff7812 */ /* 0x000fda000780c0ff */
[----:B------:R-:W-:Y:S05]  /*14e0*/  @!P0 EXIT ;  /* 0x000000000000894d */ /* 0x000fea0003800000 */
[----:B------:R-:W0:Y:S01]  /*14f0*/  S2UR UR6, SR_CgaCtaId ;  /* 0x00000000000679c3 */ /* 0x000e220000008800 */
[----:B------:R-:W-:Y:S01]  /*1500*/  SHF.R.S32.HI R13, RZ, 0x1f, R14 ;  /* 0x0000001fff0d7819 */ /* 0x000fe2000001140e */
[----:B------:R-:W-:Y:S01]  /*1510*/  UIADD3 UR7, UR15, -0x1, URZ ;  /* 0xffffffff0f077890 */ /* 0x000fe2000fffe03f */
[----:B------:R-:W-:Y:S01]  /*1520*/  LOP3.LUT R218, R7, 0x1, RZ, 0xfc, !PT ;  /* 0x0000000107da7812 */ /* 0x000fe200078efcff */
[----:B------:R-:W-:Y:S01]  /*1530*/  UMOV UR12, 0x400 ;  /* 0x00000400000c7882 */ /* 0x000fe20000000000 */
[CC--:B------:R-:W-:Y:S01]  /*1540*/  LEA.HI R15, R13.reuse, R14.reuse, RZ, 0x2 ;  /* 0x0000000e0d0f7211 */ /* 0x0c0fe200078f10ff */
[----:B------:R-:W-:Y:S01]  /*1550*/  UISETP.LT.AND UP0, UPT, UR13, 0x1, UPT ;  /* 0x000000010d00788c */ /* 0x000fe2000bf01270 */
[----:B------:R-:W-:Y:S01]  /*1560*/  LEA.HI R13, R13, R14, RZ, 0x5 ;  /* 0x0000000e0d0d7211 */ /* 0x000fe200078f28ff */
[----:B------:R-:W-:Y:S01]  /*1570*/  USHF.L.U32 UR21, UR13, 0x1, URZ ;  /* 0x000000010d157899 */ /* 0x000fe2000800063f */
[--C-:B------:R-:W-:Y:S01]  /*1580*/  SHF.R.S32.HI R12, RZ, 0x2, R15.reuse ;  /* 0x00000002ff0c7819 */ /* 0x100fe2000001140f */
[----:B------:R-:W-:Y:S01]  /*1590*/  USEL UR14, UR13, 0x1, UP0 ;  /* 0x000000010d0e7887 */ /* 0x000fe20008000000 */
[----:B------:R-:W-:Y:S01]  /*15a0*/  SHF.R.S32.HI R17, RZ, 0x1f, R15 ;  /* 0x0000001fff117819 */ /* 0x000fe2000001140f */
[----:B------:R-:W-:Y:S01]  /*15b0*/  UISETP.NE.AND UP0, UPT, UR7, URZ, UPT ;  /* 0x0000003f0700728c */ /* 0x000fe2000bf05270 */
[----:B------:R-:W-:Y:S01]  /*15c0*/  LOP3.LUT R15, R15, 0xfffffffc, RZ, 0xc0, !PT ;  /* 0xfffffffc0f0f7812 */ /* 0x000fe200078ec0ff */
[----:B------:R-:W-:Y:S01]  /*15d0*/  UIADD3 UR14, -UR14, UR13, URZ ;  /* 0x0000000d0e0e7290 */ /* 0x000fe2000fffe13f */
[----:B------:R-:W-:-:S03]  /*15e0*/  LEA.HI R17, R17, R12, RZ, 0x3 ;  /* 0x0000000c11117211 */ /* 0x000fc600078f18ff */
[----:B------:R-:W-:Y:S01]  /*15f0*/  IMAD.IADD R120, R14, 0x1, -R15 ;  /* 0x000000010e787824 */ /* 0x000fe200078e0a0f */
[----:B------:R-:W-:Y:S01]  /*1600*/  LOP3.LUT R17, R17, 0xfffffff8, RZ, 0xc0, !PT ;  /* 0xfffffff811117812 */ /* 0x000fe200078ec0ff */
[----:B0-----:R-:W-:-:S04]  /*1610*/  ULEA UR12, UR6, UR12, 0x18 ;  /* 0x0000000c060c7291 */ /* 0x001fc8000f8ec03f */
[----:B------:R-:W-:Y:S01]  /*1620*/  IMAD.IADD R12, R12, 0x1, -R17 ;  /* 0x000000010c0c7824 */ /* 0x000fe200078e0a11 */
[----:B------:R-:W-:Y:S01]  /*1630*/  USHF.L.U32 UR6, UR7, 0x3, URZ ;  /* 0x0000000307067899 */ /* 0x000fe2000800063f */
[----:B------:R-:W-:Y:S01]  /*1640*/  SHF.R.S32.HI R17, RZ, 0x5, R13 ;  /* 0x00000005ff117819 */ /* 0x000fe2000001140d */
[----:B------:R-:W-:Y:S02]  /*1650*/  USEL UR7, URZ, 0x1, UP0 ;  /* 0x000000013f077887 */ /* 0x000fe40008000000 */
[----:B------:R-:W-:Y:S01]  /*1660*/  ULOP3.LUT UR6, UR6, 0x8, URZ, 0xc0, !UPT ;  /* 0x0000000806067892 */ /* 0x000fe2000f8ec03f */
[--C-:B------:R-:W-:Y:S01]  /*1670*/  SHF.R.S32.HI R13, RZ, 0x1f, R12.reuse ;  /* 0x0000001fff0d7819 */ /* 0x100fe2000001140c */
[C-C-:B------:R-:W-:Y:S01]  /*1680*/  IMAD R121, R17.reuse, -0x10, -R12.reuse ;  /* 0xfffffff011797824 */ /* 0x140fe200078e0a0c */
[----:B------:R-:W-:Y:S01]  /*1690*/  UIADD3 UR22, UR12, 0x1d0, URZ ;  /* 0x000001d00c167890 */ /* 0x000fe2000fffe03f */
[----:B------:R-:W-:Y:S01]  /*16a0*/  IMAD.U32 R219, RZ, RZ, UR7 ;  /* 0x00000007ffdb7e24 */ /* 0x000fe2000f8e00ff */
[----:B------:R-:W-:Y:S01]  /*16b0*/  ULOP3.LUT UR23, UR6, 0x8, URZ, 0x3c, !UPT ;  /* 0x0000000806177892 */ /* 0x000fe2000f8e3c3f */
[----:B------:R-:W-:Y:S01]  /*16c0*/  IMAD.WIDE R12, R17, 0x10, R12 ;  /* 0x00000010110c7825 */ /* 0x000fe200078e020c */
[----:B------:R-:W-:-:S02]  /*16d0*/  ULOP3.LUT UR16, UR6, 0x18, URZ, 0x3c, !UPT ;  /* 0x0000001806107892 */ /* 0x000fc4000f8e3c3f */
[----:B------:R-:W-:Y:S01]  /*16e0*/  ULEA UR15, UR15, UR22, 0x3 ;  /* 0x000000160f0f7291 */ /* 0x000fe2000f8e183f */
[----:B------:R-:W-:Y:S02]  /*16f0*/  ULDC UR6, c[0x0][0x284] ;  /* 0x0000a10000067ab9 */ /* 0x000fe40000000800 */
[----:B------:R-:W-:-:S09]  /*1700*/  VIADD R121, R121, UR6 ;  /* 0x0000000679797c36 */ /* 0x000fd20008000000 */
.L_x_234:
[----:B------:R-:W-:Y:S01]  /*1710*/  SHF.L.U32 R14, R219, 0x1f, RZ ;  /* 0x0000001fdb0e7819 */ /* 0x000fe200000006ff */
[----:B------:R-:W0:Y:S01]  /*1720*/  LDC R15, c[0x0][0x28c] ;  /* 0x0000a300ff0f7b82 */ /* 0x000e220000000800 */
[----:B------:R-:W-:Y:S01]  /*1730*/  UMOV UR6, URZ ;  /* 0x0000003f00067c82 */ /* 0x000fe20008000000 */
[----:B------:R-:W-:Y:S01]  /*1740*/  UMOV UR17, UR5 ;  /* 0x0000000500117c82 */ /* 0x000fe20008000000 */
[----:B-1----:R-:W1:Y:S01]  /*1750*/  SYNCS.PHASECHK.TRANS64.TRYWAIT P0, [UR15+-0x8], R14 ;  /* 0xfffff80eff0075a7 */ /* 0x002e62000800014f */
[----:B0-----:R-:W-:Y:S01]  /*1760*/  ISETP.GE.AND P1, PT, R15, 0x1, PT ;  /* 0x000000010f00780c */ /* 0x001fe20003f26270 */
[----:B-1--4-:R-:W-:-:S12]  /*1770*/  @!P0 BRA `(.L_x_16) ;  /* 0x000000b000688947 */ /* 0x012fd80003800000 */
.L_x_280:
[----:B------:R-:W-:Y:S01]  /*1780*/  UMOV UR7, URZ ;  /* 0x0000003f00077c82 */ /* 0x000fe20008000000 */
[----:B------:R-:W-:Y:S01]  /*1790*/  UMOV UR8, URZ ;  /* 0x0000003f00087c82 */ /* 0x000fe20008000000 */
[----:B------:R-:W-:Y:S02]  /*17a0*/  CS2R R122, SRZ ;  /* 0x00000000007a7805 */ /* 0x000fe4000001ff00 */
[----:B------:R-:W-:Y:S02]  /*17b0*/  CS2R R124, SRZ ;  /* 0x00000000007c7805 */ /* 0x000fe4000001ff00 */
[----:B------:R-:W-:Y:S02]  /*17c0*/  CS2R R126, SRZ ;  /* 0x00000000007e7805 */ /* 0x000fe4000001ff00 */
[----:B------:R-:W-:Y:S02]  /*17d0*/  CS2R R128, SRZ ;  /* 0x0000000000807805 */ /* 0x000fe4000001ff00 */
[----:B------:R-:W-:-:S02]  /*17e0*/  CS2R R130, SRZ ;  /* 0x0000000000827805 */ /* 0x000fc4000001ff00 */
[----:B------:R-:W-:Y:S02]  /*17f0*/  CS2R R132, SRZ ;  /* 0x0000000000847805 */ /* 0x000fe4000001ff00 */
        /* <DEDUP_REMOVED lines=41> */
[----:B------:R-:W-:Y:S01]  /*1a90*/  CS2R R216, SRZ ;  /* 0x0000000000d87805 */ /* 0x000fe2000001ff00 */
[----:B------:R-:W-:Y:S01]  /*1aa0*/  IMAD.U32 R17, RZ, RZ, UR4 ;  /* 0x00000004ff117e24 */ /* 0x000fe2000f8e00ff */
        /* <DEDUP_REMOVED lines=48> */
[----:B------:R-:W-:Y:S06]  /*1db0*/  @!P1 BRA `(.L_x_17) ;  /* 0x0000000800e49947 */ /* 0x000fec0003800000 */
[----:B------:R-:W-:-:S13]  /*1dc0*/  ISETP.NE.AND P1, PT, R218, 0x3, PT ;  /* 0x00000003da00780c */ /* 0x000fda0003f25270 */
[----:B------:R-:W-:Y:S05]  /*1dd0*/  @!P1 BRA `(.L_x_18) ;  /* 0x0000000000049947 */ /* 0x000fea0003800000 */
[----:B------:R-:W-:Y:S01]  /*1de0*/  BPT.TRAP 0x1 ;  /* 0x000000040000795c */ /* 0x000fe20000300000 */
.L_x_18:
[----:B------:R-:W-:Y:S01]  /*1df0*/  ULEA UR6, UR5, UR12, 0x3 ;  /* 0x0000000c05067291 */ /* 0x000fe2000f8e183f */
[----:B0-----:R-:W-:-:S05]  /*1e00*/  IMAD.U32 R14, RZ, RZ, UR4 ;  /* 0x00000004ff0e7e24 */ /* 0x001fca000f8e00ff */
[----:B------:R-:W-:-:S04]  /*1e10*/  SHF.L.U32 R14, R14, 0x1f, RZ ;  /* 0x0000001f0e0e7819 */ /* 0x000fc800000006ff */
[----:B------:R0:W1:Y:S01]  /*1e20*/  SYNCS.PHASECHK.TRANS64.TRYWAIT P0, [UR6], R14 ;  /* 0x0000000eff0075a7 */ /* 0x0000620008000146 */
[----:B------:R-:W-:Y:S05]  /*1e30*/  @!P1 BRA `(.L_x_19) ;  /* 0x0000000000049947 */ /* 0x000fea0003800000 */
[----:B------:R-:W-:Y:S01]  /*1e40*/  BPT.TRAP 0x1 ;  /* 0x000000040000795c */ /* 0x000fe20000300000 */
.L_x_19:
[----:B-1----:R-:W-:Y:S05]  /*1e50*/  @P0 BRA `(.L_x_20) ;  /* 0x0000000000080947 */ /* 0x002fea0003800000 */
[----:B------:R-:W1:Y:S02]  /*1e60*/  SYNCS.PHASECHK.TRANS64.TRYWAIT P0, [UR6], R14 ;  /* 0x0000000eff0075a7 */ /* 0x000e640008000146 */
[----:B-1----:R-:W-:Y:S05]  /*1e70*/  @!P0 BRA `(.L_x_21) ;  /* 0x000000a800c08947 */ /* 0x002fea0003800000 */
.L_x_20:
[----:B------:R-:W-:Y:S01]  /*1e80*/  UIADD3 UR7, UR12, 0xe300, URZ ;  /* 0x0000e3000c077890 */ /* 0x000fe2000fffe03f */
[----:B------:R-:W-:Y:S01]  /*1e90*/  WARPGROUP.ARRIVE ;  /* 0x00000000000079c5 */ /* 0x000fe20000000000 */
[----:B------:R-:W-:Y:S01]  /*1ea0*/  UIADD3 UR6, UR12, 0x300, URZ ;  /* 0x000003000c067890 */ /* 0x000fe2000fffe03f */
[----:B------:R-:W-:Y:S01]  /*1eb0*/  CS2R R122, SRZ ;  /* 0x00000000007a7805 */ /* 0x000fe2000001ff00 */
[----:B------:R-:W-:Y:S01]  /*1ec0*/  USHF.R.U32.HI UR7, URZ, 0x4, UR7 ;  /* 0x000000043f077899 */ /* 0x000fe20008011607 */
[----:B------:R-:W-:Y:S01]  /*1ed0*/  CS2R R124, SRZ ;  /* 0x00000000007c7805 */ /* 0x000fe2000001ff00 */
[----:B------:R-:W-:Y:S01]  /*1ee0*/  USHF.R.U32.HI UR6, URZ, 0x4, UR6 ;  /* 0x000000043f067899 */ /* 0x000fe20008011606 */
[----:B------:R-:W-:Y:S01]  /*1ef0*/  CS2R R126, SRZ ;  /* 0x00000000007e7805 */ /* 0x000fe2000001ff00 */
[----:B------:R-:W-:Y:S01]  /*1f00*/  ULOP3.LUT UR7, UR7, 0x3fff, URZ, 0xc0, !UPT ;  /* 0x00003fff07077892 */ /* 0x000fe2000f8ec03f */
[----:B------:R-:W-:Y:S01]  /*1f10*/  CS2R R128, SRZ ;  /* 0x0000000000807805 */ /* 0x000fe2000001ff00 */
[----:B------:R-:W-:Y:S01]  /*1f20*/  ULOP3.LUT UR6, UR6, 0x3fff, URZ, 0xc0, !UPT ;  /* 0x00003fff06067892 */ /* 0x000fe2000f8ec03f */
[----:B------:R-:W-:Y:S01]  /*1f30*/  CS2R R130, SRZ ;  /* 0x0000000000827805 */ /* 0x000fe2000001ff00 */
[----:B------:R-:W-:Y:S01]  /*1f40*/  ULOP3.LUT UR7, UR7, 0x10000, URZ, 0xfc, !UPT ;  /* 0x0001000007077892 */ /* 0x000fe2000f8efc3f */
[----:B------:R-:W-:Y:S01]  /*1f50*/  CS2R R132, SRZ ;  /* 0x0000000000847805 */ /* 0x000fe2000001ff00 */
[----:B------:R-:W-:Y:S01]  /*1f60*/  ULOP3.LUT UR6, UR6, 0x10000, URZ, 0xfc, !UPT ;  /* 0x0001000006067892 */ /* 0x000fe2000f8efc3f */
[----:B------:R-:W-:Y:S01]  /*1f70*/  CS2R R134, SRZ ;  /* 0x0000000000867805 */ /* 0x000fe2000001ff00 */
[----:B------:R-:W-:Y:S01]  /*1f80*/  UIMAD UR10, UR5, 0x180, UR7 ;  /* 0x00000180050a78a4 */ /* 0x000fe2000f8e0207 */
[----:B------:R-:W-:Y:S01]  /*1f90*/  CS2R R136, SRZ ;  /* 0x0000000000887805 */ /* 0x000fe2000001ff00 */
[----:B------:R-:W-:Y:S01]  /*1fa0*/  ULEA UR8, UR5, UR6, 0x7 ;  /* 0x0000000605087291 */ /* 0x000fe2000f8e383f */
[----:B------:R-:W-:Y:S01]  /*1fb0*/  CS2R R138, SRZ ;  /* 0x00000000008a7805 */ /* 0x000fe2000001ff00 */
[----:B------:R-:W-:Y:S01]  /*1fc0*/  ULDC UR7, c[0x0][0x50c] ;  /* 0x0001430000077ab9 */ /* 0x000fe20000000800 */
[----:B------:R-:W-:Y:S01]  /*1fd0*/  UMOV UR9, 0xc0000010 ;  /* 0xc000001000097882 */ /* 0x000fe20000000000 */
[----:B------:R-:W-:Y:S01]  /*1fe0*/  UISETP.NE.AND UP0, UPT, UR7, 0x1, UPT ;  /* 0x000000010700788c */ /* 0x000fe2000bf05270 */
[----:B------:R-:W-:Y:S01]  /*1ff0*/  CS2R R140, SRZ ;  /* 0x00000000008c7805 */ /* 0x000fe2000001ff00 */
[----:B------:R-:W-:Y:S01]  /*2000*/  UMOV UR11, 0xc0000010 ;  /* 0xc0000010000b7882 */ /* 0x000fe20000000000 */
[----:B------:R-:W-:Y:S01]  /*2010*/  UMOV UR6, 0x1 ;  /* 0x0000000100067882 */ /* 0x000fe20000000000 */
[----:B------:R-:W-:Y:S01]  /*2020*/  USEL UR7, URZ, 0x1, UP0 ;  /* 0x000000013f077887 */ /* 0x000fe20008000000 */
[----:B------:R-:W-:Y:S01]  /*2030*/  QGMMA.64x192x32.F32.E4M3.E4M3 R24, gdesc[UR8], RZ, !UPT, gsb0 ;  /* 0x02e00000081879f3 */ /* 0x000fe2000c0008ff */
[----:B------:R-:W-:-:S02]  /*2040*/  CS2R R142, SRZ ;  /* 0x00000000008e7805 */ /* 0x000fc4000001ff00 */
[----:B------:R-:W-:Y:S02]  /*2050*/  CS2R R144, SRZ ;  /* 0x0000000000907805 */ /* 0x000fe4000001ff00 */
[----:B------:R-:W-:Y:S02]  /*2060*/  CS2R R146, SRZ ;  /* 0x0000000000927805 */ /* 0x000fe4000001ff00 */
[----:B------:R-:W-:Y:S02]  /*2070*/  CS2R R148, SRZ ;  /* 0x0000000000947805 */ /* 0x000fe4000001ff00 */
[----:B------:R-:W-:Y:S02]  /*2080*/  ISETP.NE.AND P0, PT, RZ, UR7, PT ;  /* 0x00000007ff007c0c */ /* 0x000fe4000bf05270 */
        /* <DEDUP_REMOVED lines=33> */
[----:B------:R-:W-:Y:S01]  /*22a0*/  CS2R R216, SRZ ;  /* 0x0000000000d87805 */ /* 0x000fe2000001ff00 */
[----:B------:R-:W-:Y:S06]  /*22b0*/  @!P0 BRA `(.L_x_22) ;  /* 0x0000000400888947 */ /* 0x000fec0003800000 */
[----:B------:R-:W-:Y:S02]  /*22c0*/  WARPGROUP.DEPBAR.LE gsb0, 0x0 ;  /* 0x00008000000079c5 */ /* 0x000fe40000010000 */
[----:B------:R-:W-:-:S01]  /*22d0*/  FADD R217, RZ, R24 ;  /* 0x00000018ffd97221 */ /* 0x000fc20000000000 */
[----:B------:R-:W-:Y:S01]  /*22e0*/  FADD R216, RZ, R25 ;  /* 0x00000019ffd87221 */ /* 0x000fe20000000000 */
        /* <DEDUP_REMOVED lines=94> */
[----:B------:R-:W-:-:S06]  /*28d0*/  UMOV UR6, URZ ;  /* 0x0000003f00067c82 */ /* 0x000fcc0008000000 */
.L_x_22:
[----:B------:R-:W-:-:S04]  /*28e0*/  UIADD3 UR17, UR5, 0x1, URZ ;  /* 0x0000000105117890 */ /* 0x000fc8000fffe03f */
[----:B------:R-:W-:-:S04]  /*28f0*/  UISETP.NE.AND UP0, UPT, UR17, 0x1c, UPT ;  /* 0x0000001c1100788c */ /* 0x000fc8000bf05270 */
[----:B------:R-:W-:Y:S02]  /*2900*/  USEL UR8, URZ, 0x1, UP0 ;  /* 0x000000013f087887 */ /* 0x000fe40008000000 */
[----:B------:R-:W-:Y:S02]  /*2910*/  USEL UR17, UR17, URZ, UP0 ;  /* 0x0000003f11117287 */ /* 0x000fe40008000000 */
[----:B------:R-:W-:-:S06]  /*2920*/  ULOP3.LUT UR8, UR4, UR8, URZ, 0x3c, !UPT ;  /* 0x0000000804087292 */ /* 0x000fcc000f8e3c3f */
[----:B------:R-:W-:Y:S01]  /*2930*/  IMAD.U32 R17, RZ, RZ, UR8 ;  /* 0x00000008ff117e24 */ /* 0x000fe2000f8e00ff */
[----:B------:R-:W-:-:S06]  /*2940*/  UMOV UR8, 0x1 ;  /* 0x0000000100087882 */ /* 0x000fcc0000000000 */
.L_x_17:
[----:B------:R-:W-:-:S06]  /*2950*/  UISETP.GE.AND UP0, UPT, UR14, 0x1, UPT ;  /* 0x000000010e00788c */ /* 0x000fcc000bf06270 */
[----:B------:R-:W-:-:S13]  /*2960*/  PLOP3.LUT P0, PT, PT, PT, UP0, 0x80, 0x0 ;  /* 0x000000000000781c */ /* 0x000fda0003f0f008 */
[----:B------:R-:W-:Y:S05]  /*2970*/  @!P0 BRA `(.L_x_23) ;  /* 0x0000000800708947 */ /* 0x000fea0003800000 */
[----:B01----:R-:W-:Y:S01]  /*2980*/  IMAD.U32 R14, RZ, RZ, UR14 ;  /* 0x0000000eff0e7e24 */ /* 0x003fe2000f8e00ff */
[----:B------:R-:W-:Y:S01]  /*2990*/  UMOV UR20, UR5 ;  /* 0x0000000500147c82 */ /* 0x000fe20008000000 */
[----:B------:R-:W-:-:S05]  /*29a0*/  ULDC UR24, c[0x0][0x50c] ;  /* 0x0001430000187ab9 */ /* 0x000fca0000000800 */
.L_x_31:
[----:B------:R-:W-:-:S13]  /*29b0*/  ISETP.NE.AND P1, PT, R218, 0x3, PT ;  /* 0x00000003da00780c */ /* 0x000fda0003f25270 */
[----:B01----:R-:W-:Y:S05]  /*29c0*/  @!P1 BRA `(.L_x_24) ;  /* 0x0000000000049947 */ /* 0x003fea0003800000 */
[----:B------:R-:W-:Y:S01]  /*29d0*/  BPT.TRAP 0x1 ;  /* 0x000000040000795c */ /* 0x000fe20000300000 */
.L_x_24:
[----:B------:R-:W-:Y:S01]  /*29e0*/  ULEA UR9, UR17, UR12, 0x3 ;  /* 0x0000000c11097291 */ /* 0x000fe2000f8e183f */
[----:B------:R-:W-:-:S08]  /*29f0*/  SHF.L.U32 R15, R17, 0x1f, RZ ;  /* 0x0000001f110f7819 */ /* 0x000fd000000006ff */
[----:B------:R0:W1:Y:S01]  /*2a00*/  SYNCS.PHASECHK.TRANS64.TRYWAIT P0, [UR9], R15 ;  /* 0x0000000fff0075a7 */ /* 0x0000620008000149 */
[----:B------:R-:W-:Y:S05]  /*2a10*/  @!P1 BRA `(.L_x_25) ;  /* 0x0000000000049947 */ /* 0x000fea0003800000 */
[----:B------:R-:W-:Y:S01]  /*2a20*/  BPT.TRAP 0x1 ;  /* 0x000000040000795c */ /* 0x000fe20000300000 */
.L_x_25:
[----:B-1----:R-:W-:Y:S05]  /*2a30*/  @P0 BRA `(.L_x_26) ;  /* 0x0000000000080947 */ /* 0x002fea0003800000 */
[----:B------:R-:W1:Y:S02]  /*2a40*/  SYNCS.PHASECHK.TRANS64.TRYWAIT P0, [UR9], R15 ;  /* 0x0000000fff0075a7 */ /* 0x000e640008000149 */
[----:B-1----:R-:W-:Y:S05]  /*2a50*/  @!P0 BRA `(.L_x_27) ;  /* 0x0000009c00e08947 */ /* 0x002fea0003800000 */
.L_x_26:
[----:B------:R-:W-:Y:S01]  /*2a60*/  UIADD3 UR9, UR12, 0x300, URZ ;  /* 0x000003000c097890 */ /* 0x000fe2000fffe03f */
[----:B------:R-:W-:Y:S01]  /*2a70*/  WARPGROUP.ARRIVE ;  /* 0x00000000000079c5 */ /* 0x000fe20000000000 */
[----:B------:R-:W-:Y:S02]  /*2a80*/  UIADD3 UR10, UR12, 0xe300, URZ ;  /* 0x0000e3000c0a7890 */ /* 0x000fe4000fffe03f */
[----:B------:R-:W-:Y:S02]  /*2a90*/  UISETP.NE.AND UP0, UPT, UR7, URZ, UPT ;  /* 0x0000003f0700728c */ /* 0x000fe4000bf05270 */
[----:B------:R-:W-:Y:S02]  /*2aa0*/  USHF.R.U32.HI UR9, URZ, 0x4, UR9 ;  /* 0x000000043f097899 */ /* 0x000fe40008011609 */
[----:B------:R-:W-:Y:S02]  /*2ab0*/  USHF.R.U32.HI UR10, URZ, 0x4, UR10 ;  /* 0x000000043f0a7899 */ /* 0x000fe4000801160a */
[----:B------:R-:W-:-:S02]  /*2ac0*/  USEL UR8, UR8, URZ, !UP0 ;  /* 0x0000003f08087287 */ /* 0x000fc4000c000000 */
[----:B------:R-:W-:Y:S02]  /*2ad0*/  ULOP3.LUT UR9, UR9, 0x3fff, URZ, 0xc0, !UPT ;  /* 0x00003fff09097892 */ /* 0x000fe4000f8ec03f */
[----:B------:R-:W-:Y:S02]  /*2ae0*/  ULOP3.LUT UR10, UR10, 0x3fff, URZ, 0xc0, !UPT ;  /* 0x00003fff0a0a7892 */ /* 0x000fe4000f8ec03f */
[----:B------:R-:W-:Y:S02]  /*2af0*/  UISETP.NE.U32.AND UP0, UPT, UR8, URZ, UPT ;  /* 0x0000003f0800728c */ /* 0x000fe4000bf05070 */
[----:B------:R-:W-:Y:S02]  /*2b00*/  ULOP3.LUT UR8, UR9, 0x10000, URZ, 0xfc, !UPT ;  /* 0x0001000009087892 */ /* 0x000fe4000f8efc3f */
[----:B------:R-:W-:Y:S02]  /*2b10*/  ULOP3.LUT UR10, UR10, 0x10000, URZ, 0xfc, !UPT ;  /* 0x000100000a0a7892 */ /* 0x000fe4000f8efc3f */
[----:B------:R-:W-:-:S02]  /*2b20*/  ULEA UR8, UR17, UR8, 0x7 ;  /* 0x0000000811087291 */ /* 0x000fc4000f8e383f */
[----:B------:R-:W-:Y:S01]  /*2b30*/  UIMAD UR10, UR17, 0x180, UR10 ;  /* 0x00000180110a78a4 */ /* 0x000fe2000f8e020a */
[----:B------:R-:W-:Y:S01]  /*2b40*/  UMOV UR9, 0xc0000010 ;  /* 0xc000001000097882 */ /* 0x000fe20000000000 */
[----:B------:R-:W-:Y:S01]  /*2b50*/  UMOV UR11, 0xc0000010 ;  /* 0xc0000010000b7882 */ /* 0x000fe20000000000 */
[----:B------:R-:W-:-:S06]  /*2b60*/  UIADD3 UR6, UR6, 0x1, URZ ;  /* 0x0000000106067890 */ /* 0x000fcc000fffe03f */
[----:B------:R-:W-:Y:S01]  /*2b70*/  QGMMA.64x192x32.F32.E4M3.E4M3 R24, gdesc[UR8], R24, UP0, gsb0 ;  /* 0x02e00000081879f3 */ /* 0x000fe2000b800818 */
[----:B------:R-:W-:-:S04]  /*2b80*/  UISETP.NE.AND UP0, UPT, UR6, UR24, UPT ;  /* 0x000000180600728c */ /* 0x000fc8000bf05270 */
[----:B------:R-:W-:-:S06]  /*2b90*/  USEL UR7, URZ, 0x1, UP0 ;  /* 0x000000013f077887 */ /* 0x000fcc0008000000 */
[----:B------:R-:W-:Y:S01]  /*2ba0*/  ISETP.NE.AND P0, PT, RZ, UR7, PT ;  /* 0x00000007ff007c0c */ /* 0x000fe2000bf05270 */
[----:B------:R-:W-:-:S12]  /*2bb0*/  WARPGROUP.DEPBAR.LE gsb0, 0x1 ;  /* 0x00008000000079c5 */ /* 0x000fd80000010100 */
[----:B------:R-:W-:Y:S05]  /*2bc0*/  @!P0 BRA `(.L_x_28) ;  /* 0x0000000400888947 */ /* 0x000fea0003800000 */
[----:B------:R-:W-:Y:S02]  /*2bd0*/  WARPGROUP.DEPBAR.LE gsb0, 0x0 ;  /* 0x00008000000079c5 */ /* 0x000fe40000010000 */
[----:B------:R-:W-:-:S01]  /*2be0*/  FADD R217, R24, R217 ;  /* 0x000000d918d97221 */ /* 0x000fc20000000000 */
[----:B------:R-:W-:Y:S01]  /*2bf0*/  FADD R216, R25, R216 ;  /* 0x000000d819d87221 */ /* 0x000fe20000000000 */
        /* <DEDUP_REMOVED lines=94> */
[----:B------:R-:W-:-:S06]  /*31e0*/  UMOV UR6, URZ ;  /* 0x0000003f00067c82 */ /* 0x000fcc0008000000 */
.L_x_28:
[----:B------:R-:W-:Y:S05]  /*31f0*/  @!P1 BRA `(.L_x_29) ;  /* 0x0000000000049947 */ /* 0x000fea0003800000 */
[----:B------:R-:W-:Y:S01]  /*3200*/  BPT.TRAP 0x1 ;  /* 0x000000040000795c */ /* 0x000fe20000300000 */
.L_x_29:
[----:B------:R-:W-:Y:S01]  /*3210*/  ULEA UR8, UR20, UR12, 0x3 ;  /* 0x0000000c14087291 */ /* 0x000fe2000f8e183f */
[----:B------:R-:W-:-:S03]  /*3220*/  ISETP.GT.U32.AND P0, PT, R7, 0x1, PT ;  /* 0x000000010700780c */ /* 0x000fc60003f04070 */
[----:B------:R-:W-:-:S04]  /*3230*/  UIADD3 UR8, UR8, 0xe0, URZ ;  /* 0x000000e008087890 */ /* 0x000fc8000fffe03f */
[----:B------:R-:W-:-:S09]  /*3240*/  UPRMT UR8, URZ, 0x654, UR8 ;  /* 0x000006543f087896 */ /* 0x000fd20008000008 */
[----:B------:R-:W-:Y:S01]  /*3250*/  SYNCS.ARRIVE.TRANS64.RED.A1T0 RZ, [UR8], RZ ;  /* 0x000000ffffff79a7 */ /* 0x000fe20008100408 */
[----:B------:R-:W-:Y:S05]  /*3260*/  @P0 BRA `(.L_x_30) ;  /* 0x0000000000040947 */ /* 0x000fea0003800000 */
[----:B------:R-:W-:Y:S01]  /*3270*/  BPT.TRAP 0x1 ;  /* 0x000000040000795c */ /* 0x000fe20000300000 */
.L_x_30:
[----:B------:R-:W-:Y:S01]  /*3280*/  UIADD3 UR17, UR17, 0x1, URZ ;  /* 0x0000000111117890 */ /* 0x000fe2000fffe03f */
[C---:B------:R-:W-:Y:S01]  /*3290*/  ISETP.GT.AND P0, PT, R14.reuse, 0x1, PT ;  /* 0x000000010e00780c */ /* 0x040fe20003f04270 */
[----:B------:R-:W-:Y:S01]  /*32a0*/  UIADD3 UR20, UR20, 0x1, URZ ;  /* 0x0000000114147890 */ /* 0x000fe2000fffe03f */
[----:B------:R-:W-:Y:S01]  /*32b0*/  VIADD R14, R14, 0xffffffff ;  /* 0xffffffff0e0e7836 */ /* 0x000fe20000000000 */
[----:B------:R-:W-:Y:S02]  /*32c0*/  UISETP.NE.AND UP0, UPT, UR17, 0x1c, UPT ;  /* 0x0000001c1100788c */ /* 0x000fe4000bf05270 */
[----:B------:R-:W-:Y:S02]  /*32d0*/  UISETP.NE.AND UP1, UPT, UR20, 0x1c, UPT ;  /* 0x0000001c1400788c */ /* 0x000fe4000bf25270 */
[----:B------:R-:W-:Y:S02]  /*32e0*/  USEL UR8, URZ, 0x1, UP0 ;  /* 0x000000013f087887 */ /* 0x000fe40008000000 */
[----:B------:R-:W-:-:S02]  /*32f0*/  USEL UR17, UR17, URZ, UP0 ;  /* 0x0000003f11117287 */ /* 0x000fc40008000000 */
[----:B------:R-:W-:Y:S02]  /*3300*/  USEL UR20, UR20, URZ, UP1 ;  /* 0x0000003f14147287 */ /* 0x000fe40008800000 */
[----:B------:R-:W-:Y:S01]  /*3310*/  LOP3.LUT R17, R17, UR8, RZ, 0x3c, !PT ;  /* 0x0000000811117c12 */ /* 0x000fe2000f8e3cff */
[----:B------:R-:W-:Y:S01]  /*3320*/  UMOV UR8, 0x1 ;  /* 0x0000000100087882 */ /* 0x000fe20000000000 */
[----:B------:R-:W-:Y:S08]  /*3330*/  @P0 BRA `(.L_x_31) ;  /* 0xfffffff4009c0947 */ /* 0x000ff0000383ffff */
.L_x_23:
[----:B------:R-:W-:Y:S01]  /*3340*/  UISETP.NE.AND UP0, UPT, UR6, URZ, UPT ;  /* 0x0000003f0600728c */ /* 0x000fe2000bf05270 */
[----:B01----:R-:W0:Y:S01]  /*3350*/  LDC R14, c[0x0][0x28c] ;  /* 0x0000a300ff0e7b82 */ /* 0x003e220000000800 */
[----:B------:R-:W-:Y:S02]  /*3360*/  IMAD.U32 R15, RZ, RZ, UR23 ;  /* 0x00000017ff0f7e24 */ /* 0x000fe4000f8e00ff */
[----:B------:R-:W-:-:S06]  /*3370*/  USEL UR6, URZ, 0x1, !UP0 ;  /* 0x000000013f067887 */ /* 0x000fcc000c000000 */
[----:B------:R-:W-:-:S13]  /*3380*/  ISETP.NE.AND P0, PT, RZ, UR6, PT ;  /* 0x00000006ff007c0c */ /* 0x000fda000bf05270 */
[----:B------:R-:W-:Y:S05]  /*3390*/  @!P0 BRA `(.L_x_32) ;  /* 0x0000000400848947 */ /* 0x000fea0003800000 */
[----:B------:R-:W-:Y:S02]  /*33a0*/  WARPGROUP.DEPBAR.LE gsb0, 0x0 ;  /* 0x00008000000079c5 */ /* 0x000fe40000010000 */
[----:B------:R-:W-:Y:S01]  /*33b0*/  FADD R217, R24, R217 ;  /* 0x000000d918d97221 */ /* 0x000fe20000000000 */
        /* <DEDUP_REMOVED lines=94> */
[----:B------:R-:W-:-:S07]  /*39a0*/  FADD R122, R122, R119 ;  /* 0x000000777a7a7221 */ /* 0x000fce0000000000 */
.L_x_32:
[----:B0-----:R-:W-:Y:S01]  /*39b0*/  ISETP.GE.AND P0, PT, R14, 0x1, PT ;  /* 0x000000010e00780c */ /* 0x001fe20003f06270 */
[----:B------:R0:W-:Y:S01]  /*39c0*/  SYNCS.ARRIVE.TRANS64.A1T0 RZ, [R15+UR22], RZ ;  /* 0x000000ff0fff79a7 */ /* 0x0001e20008100016 */
[----:B------:R-:W-:-:S11]  /*39d0*/  WARPGROUP.DEPBAR.LE gsb0, 0x0 ;  /* 0x00008000000079c5 */ /* 0x000fd60000010000 */
[----:B------:R-:W-:Y:S05]  /*39e0*/  @!P0 BRA `(.L_x_33) ;  /* 0x0000000000388947 */ /* 0x000fea0003800000 */
[----:B------:R-:W-:-:S13]  /*39f0*/  ISETP.NE.AND P0, PT, R218, 0x3, PT ;  /* 0x00000003da00780c */ /* 0x000fda0003f05270 */
[----:B------:R-:W-:Y:S05]  /*3a00*/  @!P0 BRA `(.L_x_34) ;  /* 0x0000000000048947 */ /* 0x000fea0003800000 */
[----:B------:R-:W-:Y:S01]  /*3a10*/  BPT.TRAP 0x1 ;  /* 0x000000040000795c */ /* 0x000fe20000300000 */
.L_x_34:
[----:B------:R-:W-:Y:S01]  /*3a20*/  UIADD3 UR8, UR14, UR5, URZ ;  /* 0x000000050e087290 */ /* 0x000fe2000fffe03f */
[----:B------:R-:W-:-:S03]  /*3a30*/  ISETP.GT.U32.AND P0, PT, R7, 0x1, PT ;  /* 0x000000010700780c */ /* 0x000fc60003f04070 */
[----:B------:R-:W-:-:S04]  /*3a40*/  USHF.R.U32.HI UR6, URZ, 0x2, UR8 ;  /* 0x000000023f067899 */ /* 0x000fc80008011608 */
[----:B------:R-:W-:-:S04]  /*3a50*/  UIMAD.WIDE.U32 UR6, UR6, 0x24924925, URZ ;  /* 0x24924925060678a5 */ /* 0x000fc8000f8e003f */
[----:B------:R-:W-:-:S04]  /*3a60*/  UIMAD UR6, UR7, -0x1c, UR8 ;  /* 0xffffffe4070678a4 */ /* 0x000fc8000f8e0208 */
[----:B------:R-:W-:-:S04]  /*3a70*/  ULEA UR6, UR6, UR12, 0x3 ;  /* 0x0000000c06067291 */ /* 0x000fc8000f8e183f */
[----:B------:R-:W-:-:S04]  /*3a80*/  UIADD3 UR6, UR6, 0xe0, URZ ;  /* 0x000000e006067890 */ /* 0x000fc8000fffe03f */
[----:B------:R-:W-:-:S09]  /*3a90*/  UPRMT UR6, URZ, 0x654, UR6 ;  /* 0x000006543f067896 */ /* 0x000fd20008000006 */
[----:B------:R-:W-:Y:S01]  /*3aa0*/  SYNCS.ARRIVE.TRANS64.RED.A1T0 RZ, [UR6], RZ ;  /* 0x000000ffffff79a7 */ /* 0x000fe20008100406 */
[----:B------:R-:W-:Y:S05]  /*3ab0*/  @P0 BRA `(.L_x_33) ;  /* 0x0000000000040947 */ /* 0x000fea0003800000 */
[----:B------:R-:W-:Y:S01]  /*3ac0*/  BPT.TRAP 0x1 ;  /* 0x000000040000795c */ /* 0x000fe20000300000 */
.L_x_33:
[----:B------:R-:W-:Y:S01]  /*3ad0*/  SHF.L.U32 R16, R219, 0x1f, RZ ;  /* 0x0000001fdb107819 */ /* 0x000fe200000006ff */
[----:B------:R-:W-:Y:S01]  /*3ae0*/  UIADD3 UR5, UR21, UR5, URZ ;  /* 0x0000000515057290 */ /* 0x000fe2000fffe03f */
[----:B------:R-:W1:Y:S01]  /*3af0*/  LDC R25, c[0x0][0x288] ;  /* 0x0000a200ff197b82 */ /* 0x000e620000000800 */
[----:B------:R-:W-:Y:S01]  /*3b00*/  UISETP.GE.U32.AND UP1, UPT, UR21, 0x1c, UPT ;  /* 0x0000001c1500788c */ /* 0x000fe2000bf26070 */
[----:B------:R-:W-:Y:S01]  /*3b10*/  IMAD.SHL.U32 R14, R120, 0x2, RZ ;  /* 0x00000002780e7824 */ /* 0x000fe200078e00ff */
[----:B------:R-:W-:Y:S02]  /*3b20*/  UISETP.GT.U32.AND UP0, UPT, UR5, 0x1b, UPT ;  /* 0x0000001b0500788c */ /* 0x000fe4000bf04070 */
[----:B------:R-:W-:Y:S02]  /*3b30*/  USHF.R.U32.HI UR6, URZ, 0x2, UR5 ;  /* 0x000000023f067899 */ /* 0x000fe40008011605 */
[----:B------:R-:W-:Y:S01]  /*3b40*/  UISETP.LT.U32.AND UP0, UPT, UR21, 0x1c, UP0 ;  /* 0x0000001c1500788c */ /* 0x000fe20008701070 */
[----:B------:R-:W2:Y:S01]  /*3b50*/  SYNCS.PHASECHK.TRANS64.TRYWAIT P0, [UR15+0x8], R16 ;  /* 0x00000810ff0075a7 */ /* 0x000ea2000800014f */
[----:B------:R-:W-:Y:S01]  /*3b60*/  UIMAD.WIDE.U32 UR6, UR6, 0x24924925, URZ ;  /* 0x24924925060678a5 */ /* 0x000fe2000f8e003f */
[----:B0-----:R-:W-:Y:S01]  /*3b70*/  SHF.R.S32.HI R15, RZ, 0x1f, R14 ;  /* 0x0000001fff0f7819 */ /* 0x001fe2000001140e */
[----:B------:R-:W-:-:S02]  /*3b80*/  USEL UR8, URZ, 0x1, !UP0 ;  /* 0x000000013f087887 */ /* 0x000fc4000c000000 */
[----:B------:R-:W-:Y:S02]  /*3b90*/  UIMAD UR5, UR7, -0x1c, UR5 ;  /* 0xffffffe4070578a4 */ /* 0x000fe4000f8e0205 */
[----:B------:R-:W-:-:S04]  /*3ba0*/  ULOP3.LUT UR4, UR4, UR8, URZ, 0x3c, !UPT ;  /* 0x0000000804047292 */ /* 0x000fc8000f8e3c3f */
[----:B------:R-:W-:Y:S01]  /*3bb0*/  @UP1 ULOP3.LUT UR4, UR4, 0x1, UR7, 0x78, !UPT ;  /* 0x0000000104041892 */ /* 0x000fe2000f8e7807 */
[----:B-12---:R-:W-:Y:S11]  /*3bc0*/  @!P0 BRA `(.L_x_35) ;  /* 0x0000008c009c8947 */ /* 0x006ff60003800000 */
.L_x_281:
[----:B------:R-:W-:Y:S01]  /*3bd0*/  IMAD.SHL.U32 R24, R6, 0x40, RZ ;  /* 0x0000004006187824 */ /* 0x000fe200078e00ff */
[----:B------:R-:W-:Y:S01]  /*3be0*/  ULDC UR8, c[0x0][0x284] ;  /* 0x0000a10000087ab9 */ /* 0x000fe20000000800 */
[----:B------:R-:W-:Y:S01]  /*3bf0*/  IMAD R27, R5, 0xc0, RZ ;  /* 0x000000c0051b7824 */ /* 0x000fe200078e02ff */
[----:B------:R-:W-:Y:S01]  /*3c00*/  SHF.R.S32.HI R28, RZ, 0x1f, R4 ;  /* 0x0000001fff1c7819 */ /* 0x000fe20000011404 */
[----:B------:R-:W-:Y:S01]  /*3c10*/  ULDC.64 UR6, c[0x0][0x5d0] ;  /* 0x0001740000067ab9 */ /* 0x000fe20000000a00 */
[----:B------:R-:W-:Y:S01]  /*3c20*/  ISETP.GE.AND P0, PT, R24, UR8, PT ;  /* 0x0000000818007c0c */ /* 0x000fe2000bf06270 */
[----:B0-----:R-:W-:Y:S01]  /*3c30*/  IMAD.WIDE.U32 R16, R4, UR6, R14 ;  /* 0x0000000604107c25 */ /* 0x001fe2000f8e000e */
[----:B------:R-:W-:Y:S02]  /*3c40*/  SHF.R.S32.HI R26, RZ, 0x1f, R27 ;  /* 0x0000001fff1a7819 */ /* 0x000fe4000001141b */
[C---:B------:R-:W-:Y:S01]  /*3c50*/  ISETP.GE.OR P0, PT, R27.reuse, R25, P0 ;  /* 0x000000191b00720c */ /* 0x040fe20000706670 */
[----:B------:R-:W-:Y:S01]  /*3c60*/  IMAD R5, R28, UR6, RZ ;  /* 0x000000061c057c24 */ /* 0x000fe2000f8e02ff */
[----:B------:R-:W-:-:S03]  /*3c70*/  IADD3 R18, P1, R27, R16, RZ ;  /* 0x000000101b127210 */ /* 0x000fc60007f3e0ff */
[----:B------:R-:W-:-:S05]  /*3c80*/  IMAD R5, R4, UR7, R5 ;  /* 0x0000000704057c24 */ /* 0x000fca000f8e0205 */
[----:B------:R-:W-:-:S03]  /*3c90*/  IADD3.X R19, R26, R17, R5, P1, !PT ;  /* 0x000000111a137210 */ /* 0x000fc60000ffe405 */
[----:B------:R-:W-:Y:S05]  /*3ca0*/  @P0 BRA `(.L_x_36) ;  /* 0x0000006800380947 */ /* 0x000fea0003800000 */
[----:B------:R-:W0:Y:S01]  /*3cb0*/  LDC.64 R22, c[0x0][0x5c8] ;  /* 0x00017200ff167b82 */ /* 0x000e220000000a00 */
[----:B------:R-:W-:Y:S01]  /*3cc0*/  IMAD.WIDE R16, R6, 0x40, R12 ;  /* 0x0000004006107825 */ /* 0x000fe200078e020c */
[----:B------:R-:W-:Y:S01]  /*3cd0*/  ULDC.64 UR6, c[0x0][0x5c0] ;  /* 0x0001700000067ab9 */ /* 0x000fe20000000a00 */
[----:B------:R-:W-:Y:S02]  /*3ce0*/  BSSY B0, `(.L_x_36) ;  /* 0x000068a000007945 */ /* 0x000fe40003800000 */
[----:B------:R-:W-:Y:S02]  /*3cf0*/  IMAD R6, R120, -0x2, R25 ;  /* 0xfffffffe78067824 */ /* 0x000fe400078e0219 */
[----:B------:R-:W-:Y:S02]  /*3d00*/  IMAD.IADD R24, R121, 0x1, -R24 ;  /* 0x0000000179187824 */ /* 0x000fe400078e0a18 */
[----:B------:R-:W-:Y:S02]  /*3d10*/  IMAD.IADD R6, R6, 0x1, -R27 ;  /* 0x0000000106067824 */ /* 0x000fe400078e0a1b */
[----:B0-----:R-:W-:-:S02]  /*3d20*/  IMAD R5, R17, R22, RZ ;  /* 0x0000001611057224 */ /* 0x001fc400078e02ff */
[----:B------:R-:W-:-:S04]  /*3d30*/  IMAD.WIDE.U32 R18, R16, R22, R18 ;  /* 0x0000001610127225 */ /* 0x000fc800078e0012 */
[----:B------:R-:W-:Y:S01]  /*3d40*/  IMAD R21, R16, R23, R5 ;  /* 0x0000001710157224 */ /* 0x000fe200078e0205 */
[----:B------:R-:W-:Y:S02]  /*3d50*/  LEA R5, P0, R22, R18, 0x3 ;  /* 0x0000001216057211 */ /* 0x000fe400078018ff */
[----:B------:R-:W-:Y:S01]  /*3d60*/  IADD3 R20, P1, R18, UR6, RZ ;  /* 0x0000000612147c10 */ /* 0x000fe2000ff3e0ff */
[----:B------:R-:W-:Y:S01]  /*3d70*/  IMAD.IADD R21, R19, 0x1, R21 ;  /* 0x0000000113157824 */ /* 0x000fe200078e0215 */
[----:B------:R-:W-:-:S04]  /*3d80*/  IADD3 R18, P3, R5, UR6, RZ ;  /* 0x0000000605127c10 */ /* 0x000fc8000ff7e0ff */
[----:B------:R-:W-:Y:S02]  /*3d90*/  LEA.HI.X R22, R22, R21, R23, 0x3, P0 ;  /* 0x0000001516167211 */ /* 0x000fe400000f1c17 */
[----:B-----5:R-:W-:Y:S02]  /*3da0*/  FSETP.NEU.AND P0, PT, R10, RZ, PT ;  /* 0x000000ff0a00720b */ /* 0x020fe40003f0d000 */
[----:B------:R-:W-:Y:S02]  /*3db0*/  IADD3.X R21, R21, UR7, RZ, P1, !PT ;  /* 0x0000000715157c10 */ /* 0x000fe40008ffe4ff */
[----:B------:R-:W-:-:S09]  /*3dc0*/  IADD3.X R19, R22, UR7, RZ, P3, !PT ;  /* 0x0000000716137c10 */ /* 0x000fd20009ffe4ff */
[----:B------:R-:W-:Y:S05]  /*3dd0*/  @!P0 BRA `(.L_x_37) ;  /* 0x0000004c00e08947 */ /* 0x000fea0003800000 */
[----:B------:R-:W-:Y:S01]  /*3de0*/  ULDC.64 UR6, c[0x0][0x5b8] ;  /* 0x00016e0000067ab9 */ /* 0x000fe20000000a00 */
[----:B------:R-:W-:Y:S01]  /*3df0*/  ULDC.64 UR8, c[0x0][0x5a8] ;  /* 0x00016a0000087ab9 */ /* 0x000fe20000000a00 */
[----:B------:R-:W-:Y:S01]  /*3e00*/  IMAD.WIDE.U32 R14, R4, UR6, R14 ;  /* 0x00000006040e7c25 */ /* 0x000fe2000f8e000e */
[----:B------:R-:W-:Y:S01]  /*3e10*/  BSSY B1, `(.L_x_38) ;  /* 0x0000010000017945 */ /* 0x000fe20003800000 */
[----:B------:R-:W-:Y:S02]  /*3e20*/  PRMT R22, RZ, 0x7610, R22 ;  /* 0x00007610ff167816 */ /* 0x000fe40000000016 */
[----:B------:R-:W-:Y:S01]  /*3e30*/  IMAD R5, R28, UR6, RZ ;  /* 0x000000061c057c24 */ /* 0x000fe2000f8e02ff */
[----:B------:R-:W-:-:S03]  /*3e40*/  IADD3 R14, P0, R27, R14, RZ ;  /* 0x0000000e1b0e7210 */ /* 0x000fc60007f1e0ff */
[----:B------:R-:W-:Y:S01]  /*3e50*/  IMAD R5, R4, UR7, R5 ;  /* 0x0000000704057c24 */ /* 0x000fe2000f8e0205 */
[----:B------:R-:W-:Y:S02]  /*3e60*/  ULDC.64 UR6, c[0x0][0x5b0] ;  /* 0x00016c0000067ab9 */ /* 0x000fe40000000a00 */
[----:B------:R-:W-:Y:S02]  /*3e70*/  IMAD R23, R17, UR6, RZ ;  /* 0x0000000611177c24 */ /* 0x000fe4000f8e02ff */
[----:B------:R-:W-:Y:S02]  /*3e80*/  IADD3.X R15, R26, R15, R5, P0, !PT ;  /* 0x0000000f1a0f7210 */ /* 0x000fe400007fe405 */
[----:B------:R-:W-:Y:S01]  /*3e90*/  ISETP.GE.AND P0, PT, R24, 0x1, PT ;  /* 0x000000011800780c */ /* 0x000fe20003f06270 */
[C---:B------:R-:W-:Y:S02]  /*3ea0*/  IMAD R23, R16.reuse, UR7, R23 ;  /* 0x0000000710177c24 */ /* 0x040fe4000f8e0217 */
[----:B------:R-:W-:Y:S01]  /*3eb0*/  IMAD.WIDE.U32 R4, R16, UR6, R14 ;  /* 0x0000000610047c25 */ /* 0x000fe2000f8e000e */
[----:B------:R-:W-:-:S02]  /*3ec0*/  ISETP.LT.OR P4, PT, R6, 0x1, !P0 ;  /* 0x000000010600780c */ /* 0x000fc40004781670 */
[----:B------:R-:W-:-:S04]  /*3ed0*/  IADD3 R4, P1, R4, UR8, RZ ;  /* 0x0000000804047c10 */ /* 0x000fc8000ff3e0ff */
[----:B------:R-:W-:-:S07]  /*3ee0*/  IADD3.X R5, R5, UR9, R23, P1, !PT ;  /* 0x0000000905057c10 */ /* 0x000fce0008ffe417 */
[----:B------:R-:W-:Y:S05]  /*3ef0*/  @P4 BRA `(.L_x_39) ;  /* 0x0000000000044947 */ /* 0x000fea0003800000 */
[----:B------:R0:W5:Y:S02]  /*3f00*/  LDG.E.U8 R22, desc[UR18][R4.64] ;  /* 0x0000001204167981 */ /* 0x000164000c1e1100 */
.L_x_39:
[----:B------:R-:W-:Y:S05]  /*3f10*/  BSYNC B1 ;  /* 0x0000000000017941 */ /* 0x000fea0003800000 */
.L_x_38:
[----:B-----5:R-:W-:Y:S01]  /*3f20*/  LOP3.LUT R22, R22, 0xff, RZ, 0xc0, !PT ;  /* 0x000000ff16167812 */ /* 0x020fe200078ec0ff */
[----:B------:R-:W-:Y:S01]  /*3f30*/  BSSY B1, `(.L_x_40) ;  /* 0x000000b000017945 */ /* 0x000fe20003800000 */
[----:B------:R-:W-:Y:S02]  /*3f40*/  ISETP.LT.OR P3, PT, R6, 0x2, !P0 ;  /* 0x000000020600780c */ /* 0x000fe40004761670 */
[----:B------:R-:W-:-:S05]  /*3f50*/  F2FP.F16.E4M3.UNPACK_B R22, R22 ;  /* 0x00000016ff16723e */ /* 0x000fca00020006ff */
[----:B------:R-:W-:-:S05]  /*3f60*/  HADD2.F32 R23, -RZ, R22.H0_H0 ;  /* 0x20000016ff177230 */ /* 0x000fca0000004100 */
[----:B------:R-:W-:-:S04]  /*3f70*/  FMUL R22, R23, R10 ;  /* 0x0000000a17167220 */ /* 0x000fc80000400000 */
[----:B------:R-:W-:-:S05]  /*3f80*/  FFMA R22, R217, R11, R22 ;  /* 0x0000000bd9167223 */ /* 0x000fca0000000016 */
[----:B------:R-:W-:Y:S02]  /*3f90*/  F2FP.SATFINITE.E4M3.F32.PACK_AB_MERGE_C R23, RZ, R22, RZ ;  /* 0x00000016ff17723e */ /* 0x000fe400048070ff */
[----:B------:R-:W-:-:S03]  /*3fa0*/  PRMT R22, RZ, 0x7610, R22 ;  /* 0x00007610ff167816 */ /* 0x000fc60000000016 */
[----:B------:R1:W-:Y:S01]  /*3fb0*/  @!P4 STG.E.U8 desc[UR18][R20.64], R23 ;  /* 0x000000171400c986 */ /* 0x0003e2000c101112 */
[----:B------:R-:W-:Y:S05]  /*3fc0*/  @P3 BRA `(.L_x_41) ;  /* 0x0000000000043947 */ /* 0x000fea0003800000 */
[----:B------:R2:W5:Y:S02]  /*3fd0*/  LDG.E.U8 R22, desc[UR18][R4.64+0x1] ;  /* 0x0000011204167981 */ /* 0x000564000c1e1100 */
.L_x_41:
[----:B------:R-:W-:Y:S05]  /*3fe0*/  BSYNC B1 ;  /* 0x0000000000017941 */ /* 0x000fea0003800000 */
.L_x_40:
[----:B-----5:R-:W-:Y:S01]  /*3ff0*/  LOP3.LUT R22, R22, 0xff, RZ, 0xc0, !PT ;  /* 0x000000ff16167812 */ /* 0x020fe200078ec0ff */
[----:B------:R-:W-:Y:S01]  /*4000*/  BSSY B1, `(.L_x_42) ;  /* 0x0000013000017945 */ /* 0x000fe20003800000 */
[----:B------:R-:W-:Y:S02]  /*4010*/  IADD3 R25, P1, R16, 0x8, RZ ;  /* 0x0000000810197810 */ /* 0x000fe40007f3e0ff */
[----:B------:R-:W-:-:S03]  /*4020*/  F2FP.F16.E4M3.UNPACK_B R22, R22 ;  /* 0x00000016ff16723e */ /* 0x000fc600020006ff */
[----:B------:R-:W-:Y:S01]  /*4030*/  IMAD.X R16, RZ, RZ, R17, P1 ;  /* 0x000000ffff107224 */ /* 0x000fe200008e0611 */
[----:B------:R-:W-:Y:S01]  /*4040*/  ISETP.GE.AND P1, PT, R24, 0x9, PT ;  /* 0x000000091800780c */ /* 0x000fe20003f26270 */
[----:B-1----:R-:W-:Y:S02]  /*4050*/  HADD2.F32 R23, -RZ, R22.H0_H0 ;  /* 0x20000016ff177230 */ /* 0x002fe40000004100 */
[----:B------:R-:W-:Y:S01]  /*4060*/  IMAD R16, R16, UR6, RZ ;  /* 0x0000000610107c24 */ /* 0x000fe2000f8e02ff */
[----:B------:R-:W-:Y:S01]  /*4070*/  ISETP.LT.OR P5, PT, R6, 0x1, !P1 ;  /* 0x000000010600780c */ /* 0x000fe20004fa1670 */
[----:B------:R-:W-:-:S04]  /*4080*/  IMAD.WIDE.U32 R14, R25, UR6, R14 ;  /* 0x00000006190e7c25 */ /* 0x000fc8000f8e000e */
[----:B------:R-:W-:Y:S01]  /*4090*/  FMUL R23, R23, R10 ;  /* 0x0000000a17177220 */ /* 0x000fe20000400000 */
[----:B------:R-:W-:-:S03]  /*40a0*/  IMAD R25, R25, UR7, R16 ;  /* 0x0000000719197c24 */ /* 0x000fc6000f8e0210 */
[----:B------:R-:W-:Y:S01]  /*40b0*/  FFMA R23, R216, R11, R23 ;  /* 0x0000000bd8177223 */ /* 0x000fe20000000017 */
[----:B------:R-:W-:Y:S02]  /*40c0*/  IADD3 R14, P4, R14, UR8, RZ ;  /* 0x000000080e0e7c10 */ /* 0x000fe4000ff9e0ff */
[----:B------:R-:W-:Y:S02]  /*40d0*/  PRMT R16, RZ, 0x7610, R16 ;  /* 0x00007610ff107816 */ /* 0x000fe40000000010 */
[----:B------:R-:W-:Y:S02]  /*40e0*/  F2FP.SATFINITE.E4M3.F32.PACK_AB_MERGE_C R23, RZ, R23, RZ ;  /* 0x00000017ff17723e */ /* 0x000fe400048070ff */
[----:B------:R-:W-:-:S03]  /*40f0*/  IADD3.X R15, R15, UR9, R25, P4, !PT ;  /* 0x000000090f0f7c10 */ /* 0x000fc6000a7fe419 */
[----:B------:R1:W-:Y:S01]  /*4100*/  @!P3 STG.E.U8 desc[UR18][R20.64+0x1], R23 ;  /* 0x000001171400b986 */ /* 0x0003e2000c101112 */
[----:B------:R-:W-:Y:S05]  /*4110*/  @P5 BRA `(.L_x_43) ;  /* 0x0000000000045947 */ /* 0x000fea0003800000 */
[----:B------:R3:W5:Y:S02]  /*4120*/  LDG.E.U8 R16, desc[UR18][R14.64] ;  /* 0x000000120e107981 */ /* 0x000764000c1e1100 */
.L_x_43:
[----:B------:R-:W-:Y:S05]  /*4130*/  BSYNC B1 ;  /* 0x0000000000017941 */ /* 0x000fea0003800000 */
.L_x_42:
        /* <DEDUP_REMOVED lines=12> */
.L_x_45:
[----:B------:R-:W-:Y:S05]  /*4200*/  BSYNC B1 ;  /* 0x0000000000017941 */ /* 0x000fea0003800000 */
.L_x_44:
[----:B-----5:R-:W-:Y:S01]  /*4210*/  LOP3.LUT R16, R16, 0xff, RZ, 0xc0, !PT ;  /* 0x000000ff10107812 */ /* 0x020fe200078ec0ff */
[----:B------:R-:W-:Y:S01]  /*4220*/  BSSY B1, `(.L_x_46) ;  /* 0x000000b000017945 */ /* 0x000fe20003800000 */
[----:B------:R-:W-:Y:S02]  /*4230*/  ISETP.LT.OR P4, PT, R6, 0x9, !P0 ;  /* 0x000000090600780c */ /* 0x000fe40004781670 */
[----:B------:R-:W-:-:S05]  /*4240*/  F2FP.F16.E4M3.UNPACK_B R16, R16 ;  /* 0x00000010ff10723e */ /* 0x000fca00020006ff */
[----:B----4-:R-:W-:Y:S01]  /*4250*/  HADD2.F32 R17, -RZ, R16.H0_H0 ;  /* 0x20000010ff117230 */ /* 0x010fe20000004100 */
[----:B------:R-:W-:-:S04]  /*4260*/  PRMT R16, RZ, 0x7610, R16 ;  /* 0x00007610ff107816 */ /* 0x000fc80000000010 */
[----:B------:R-:W-:-:S04]  /*4270*/  FMUL R17, R17, R10 ;  /* 0x0000000a11117220 */ /* 0x000fc80000400000 */
[----:B------:R-:W-:-:S05]  /*4280*/  FFMA R17, R214, R11, R17 ;  /* 0x0000000bd6117223 */ /* 0x000fca0000000011 */
[----:B------:R-:W-:-:S05]  /*4290*/  F2FP.SATFINITE.E4M3.F32.PACK_AB_MERGE_C R17, RZ, R17, RZ ;  /* 0x00000011ff11723e */ /* 0x000fca00048070ff */
[----:B------:R4:W-:Y:S01]  /*42a0*/  @!P3 STG.E.U8 desc[UR18][R18.64+0x1], R17 ;  /* 0x000001111200b986 */ /* 0x0009e2000c101112 */
[----:B------:R-:W-:Y:S05]  /*42b0*/  @P4 BRA `(.L_x_47) ;  /* 0x0000000000044947 */ /* 0x000fea0003800000 */
[----:B------:R0:W5:Y:S02]  /*42c0*/  LDG.E.U8 R16, desc[UR18][R4.64+0x8] ;  /* 0x0000081204107981 */ /* 0x000164000c1e1100 */
.L_x_47:
[----:B------:R-:W-:Y:S05]  /*42d0*/  BSYNC B1 ;  /* 0x0000000000017941 */ /* 0x000fea0003800000 */
.L_x_46:
[----:B-----5:R-:W-:Y:S01]  /*42e0*/  LOP3.LUT R16, R16, 0xff, RZ, 0xc0, !PT ;  /* 0x000000ff10107812 */ /* 0x020fe200078ec0ff */
[----:B------:R-:W-:Y:S01]  /*42f0*/  BSSY B1, `(.L_x_48) ;  /* 0x000000b000017945 */ /* 0x000fe20003800000 */
[----:B------:R-:W-:Y:S02]  /*4300*/  ISETP.LT.OR P3, PT, R6, 0xa, !P0 ;  /* 0x0000000a0600780c */ /* 0x000fe40004761670 */
[----:B------:R-:W-:-:S05]  /*4310*/  F2FP.F16.E4M3.UNPACK_B R16, R16 ;  /* 0x00000010ff10723e */ /* 0x000fca00020006ff */
[----:B----4-:R-:W-:-:S05]  /*4320*/  HADD2.F32 R17, -RZ, R16.H0_H0 ;  /* 0x20000010ff117230 */ /* 0x010fca0000004100 */
[----:B------:R-:W-:-:S04]  /*4330*/  FMUL R16, R17, R10 ;  /* 0x0000000a11107220 */ /* 0x000fc80000400000 */
[----:B------:R-:W-:-:S05]  /*4340*/  FFMA R16, R213, R11, R16 ;  /* 0x0000000bd5107223 */ /* 0x000fca0000000010 */
[----:B------:R-:W-:Y:S02]  /*4350*/  F2FP.SATFINITE.E4M3.F32.PACK_AB_MERGE_C R17, RZ, R16, RZ ;  /* 0x00000010ff11723e */ /* 0x000fe400048070ff */
[----:B------:R-:W-:-:S03]  /*4360*/  PRMT R16, RZ, 0x7610, R16 ;  /* 0x00007610ff107816 */ /* 0x000fc60000000010 */
[----:B------:R4:W-:Y:S01]  /*4370*/  @!P4 STG.E.U8 desc[UR18][R20.64+0x8], R17 ;  /* 0x000008111400c986 */ /* 0x0009e2000c101112 */
[----:B------:R-:W-:Y:S05]  /*4380*/  @P3 BRA `(.L_x_49) ;  /* 0x0000000000043947 */ /* 0x000fea0003800000 */
[----:B------:R0:W5:Y:S02]  /*4390*/  LDG.E.U8 R16, desc[UR18][R4.64+0x9] ;  /* 0x0000091204107981 */ /* 0x000164000c1e1100 */
.L_x_49:
[----:B------:R-:W-:Y:S05]  /*43a0*/  BSYNC B1 ;  /* 0x0000000000017941 */ /* 0x000fea0003800000 */
.L_x_48:
        /* <DEDUP_REMOVED lines=12> */
.L_x_51:
[----:B------:R-:W-:Y:S05]  /*4470*/  BSYNC B1 ;  /* 0x0000000000017941 */ /* 0x000fea0003800000 */
.L_x_50:
        /* <DEDUP_REMOVED lines=12> */
.L_x_53:
[----:B------:R-:W-:Y:S05]  /*4540*/  BSYNC B1 ;  /* 0x0000000000017941 */ /* 0x000fea0003800000 */
.L_x_52:
        /* <DEDUP_REMOVED lines=12> */
.L_x_55:
[----:B------:R-:W-:Y:S05]  /*4610*/  BSYNC B1 ;  /* 0x0000000000017941 */ /* 0x000fea0003800000 */
.L_x_54:
        /* <DEDUP_REMOVED lines=12> */
.L_x_57:
[----:B------:R-:W-:Y:S05]  /*46e0*/  BSYNC B1 ;  /* 0x0000000000017941 */ /* 0x000fea0003800000 */
.L_x_56:
        /* <DEDUP_REMOVED lines=12> */
.L_x_59:
[----:B------:R-:W-:Y:S05]  /*47b0*/  BSYNC B1 ;  /* 0x0000000000017941 */ /* 0x000fea0003800000 */
.L_x_58:
        /* <DEDUP_REMOVED lines=12> */
.L_x_61:
[----:B------:R-:W-:Y:S05]  /*4880*/  BSYNC B1 ;  /* 0x0000000000017941 */ /* 0x000fea0003800000 */
.L_x_60:
        /* <DEDUP_REMOVED lines=12> */
.L_x_63:
[----:B------:R-:W-:Y:S05]  /*4950*/  BSYNC B1 ;  /* 0x0000000000017941 */ /* 0x000fea0003800000 */
.L_x_62:
        /* <DEDUP_REMOVED lines=12> */
.L_x_65:
[----:B------:R-:W-:Y:S05]  /*4a20*/  BSYNC B1 ;  /* 0x0000000000017941 */ /* 0x000fea0003800000 */
.L_x_64:
        /* <DEDUP_REMOVED lines=12> */
.L_x_67:
[----:B------:R-:W-:Y:S05]  /*4af0*/  BSYNC B1 ;  /* 0x0000000000017941 */ /* 0x000fea0003800000 */
.L_x_66:
        /* <DEDUP_REMOVED lines=12> */
.L_x_69:
[----:B------:R-:W-:Y:S05]  /*4bc0*/  BSYNC B1 ;  /* 0x0000000000017941 */ /* 0x000fea0003800000 */
.L_x_68:
        /* <DEDUP_REMOVED lines=12> */
.L_x_71:
[----:B------:R-:W-:Y:S05]  /*4c90*/  BSYNC B1 ;  /* 0x0000000000017941 */ /* 0x000fea0003800000 */
.L_x_70:
        /* <DEDUP_REMOVED lines=12> */
.L_x_73:
[----:B------:R-:W-:Y:S05]  /*4d60*/  BSYNC B1 ;  /* 0x0000000000017941 */ /* 0x000fea0003800000 */
.L_x_72:
        /* <DEDUP_REMOVED lines=12> */
.L_x_75:
[----:B------:R-:W-:Y:S05]  /*4e30*/  BSYNC B1 ;  /* 0x0000000000017941 */ /* 0x000fea0003800000 */
.L_x_74:
        /* <DEDUP_REMOVED lines=12> */
.L_x_77:
[----:B------:R-:W-:Y:S05]  /*4f00*/  BSYNC B1 ;  /* 0x0000000000017941 */ /* 0x000fea0003800000 */
.L_x_76:
        /* <DEDUP_REMOVED lines=12> */
.L_x_79:
[----:B------:R-:W-:Y:S05]  /*4fd0*/  BSYNC B1 ;  /* 0x0000000000017941 */ /* 0x000fea0003800000 */
.L_x_78:
        /* <DEDUP_REMOVED lines=12> */
.L_x_81:
[----:B------:R-:W-:Y:S05]  /*50a0*/  BSYNC B1 ;  /* 0x0000000000017941 */ /* 0x000fea0003800000 */
.L_x_80:
        /* <DEDUP_REMOVED lines=12> */
.L_x_83:
[----:B------:R-:W-:Y:S05]  /*5170*/  BSYNC B1 ;  /* 0x0000000000017941 */ /* 0x000fea0003800000 */
.L_x_82:
        /* <DEDUP_REMOVED lines=12> */
.L_x_85:
[----:B------:R-:W-:Y:S05]  /*5240*/  BSYNC B1 ;  /* 0x0000000000017941 */ /* 0x000fea0003800000 */
.L_x_84:
        /* <DEDUP_REMOVED lines=12> */
.L_x_87:
[----:B------:R-:W-:Y:S05]  /*5310*/  BSYNC B1 ;  /* 0x0000000000017941 */ /* 0x000fea0003800000 */
.L_x_86:
        /* <DEDUP_REMOVED lines=12> */
.L_x_89:
[----:B------:R-:W-:Y:S05]  /*53e0*/  BSYNC B1 ;  /* 0x0000000000017941 */ /* 0x000fea0003800000 */
.L_x_88:
        /* <DEDUP_REMOVED lines=12> */
.L_x_91:
[----:B------:R-:W-:Y:S05]  /*54b0*/  BSYNC B1 ;  /* 0x0000000000017941 */ /* 0x000fea0003800000 */
.L_x_90:
        /* <DEDUP_REMOVED lines=12> */
.L_x_93:
[----:B------:R-:W-:Y:S05]  /*5580*/  BSYNC B1 ;  /* 0x0000000000017941 */ /* 0x000fea0003800000 */
.L_x_92:
        /* <DEDUP_REMOVED lines=12> */
.L_x_95:
[----:B------:R-:W-:Y:S05]  /*5650*/  BSYNC B1 ;  /* 0x0000000000017941 */ /* 0x000fea0003800000 */
.L_x_94:
        /* <DEDUP_REMOVED lines=12> */
.L_x_97:
[----:B------:R-:W-:Y:S05]  /*5720*/  BSYNC B1 ;  /* 0x0000000000017941 */ /* 0x000fea0003800000 */
.L_x_96:
        /* <DEDUP_REMOVED lines=12> */
.L_x_99:
[----:B------:R-:W-:Y:S05]  /*57f0*/  BSYNC B1 ;  /* 0x0000000000017941 */ /* 0x000fea0003800000 */
.L_x_98:
        /* <DEDUP_REMOVED lines=12> */
.L_x_101:
[----:B------:R-:W-:Y:S05]  /*58c0*/  BSYNC B1 ;  /* 0x0000000000017941 */ /* 0x000fea0003800000 */
.L_x_100:
        /* <DEDUP_REMOVED lines=12> */
.L_x_103:
[----:B------:R-:W-:Y:S05]  /*5990*/  BSYNC B1 ;  /* 0x0000000000017941 */ /* 0x000fea0003800000 */
.L_x_102:
        /* <DEDUP_REMOVED lines=12> */
.L_x_105:
[----:B------:R-:W-:Y:S05]  /*5a60*/  BSYNC B1 ;  /* 0x0000000000017941 */ /* 0x000fea0003800000 */
.L_x_104:
        /* <DEDUP_REMOVED lines=12> */
.L_x_107:
[----:B------:R-:W-:Y:S05]  /*5b30*/  BSYNC B1 ;  /* 0x0000000000017941 */ /* 0x000fea0003800000 */
.L_x_106:
        /* <DEDUP_REMOVED lines=12> */
.L_x_109:
[----:B------:R-:W-:Y:S05]  /*5c00*/  BSYNC B1 ;  /* 0x0000000000017941 */ /* 0x000fea0003800000 */
.L_x_108:
        /* <DEDUP_REMOVED lines=12> */
.L_x_111:
[----:B------:R-:W-:Y:S05]  /*5cd0*/  BSYNC B1 ;  /* 0x0000000000017941 */ /* 0x000fea0003800000 */
.L_x_110:
        /* <DEDUP_REMOVED lines=12> */
.L_x_113:
[----:B------:R-:W-:Y:S05]  /*5da0*/  BSYNC B1 ;  /* 0x0000000000017941 */ /* 0x000fea0003800000 */
.L_x_112:
        /* <DEDUP_REMOVED lines=12> */
.L_x_115:
[----:B------:R-:W-:Y:S05]  /*5e70*/  BSYNC B1 ;  /* 0x0000000000017941 */ /* 0x000fea0003800000 */
.L_x_114:
        /* <DEDUP_REMOVED lines=12> */
.L_x_117:
[----:B------:R-:W-:Y:S05]  /*5f40*/  BSYNC B1 ;  /* 0x0000000000017941 */ /* 0x000fea0003800000 */
.L_x_116:
        /* <DEDUP_REMOVED lines=12> */
.L_x_119:
[----:B------:R-:W-:Y:S05]  /*6010*/  BSYNC B1 ;  /* 0x0000000000017941 */ /* 0x000fea0003800000 */
.L_x_118:
        /* <DEDUP_REMOVED lines=12> */
.L_x_121:
[----:B------:R-:W-:Y:S05]  /*60e0*/  BSYNC B1 ;  /* 0x0000000000017941 */ /* 0x000fea0003800000 */
.L_x_120:
        /* <DEDUP_REMOVED lines=12> */
.L_x_123:
[----:B------:R-:W-:Y:S05]  /*61b0*/  BSYNC B1 ;  /* 0x0000000000017941 */ /* 0x000fea0003800000 */
.L_x_122:
        /* <DEDUP_REMOVED lines=12> */
.L_x_125:
[----:B------:R-:W-:Y:S05]  /*6280*/  BSYNC B1 ;  /* 0x0000000000017941 */ /* 0x000fea0003800000 */
.L_x_124:
        /* <DEDUP_REMOVED lines=12> */
.L_x_127:
[----:B------:R-:W-:Y:S05]  /*6350*/  BSYNC B1 ;  /* 0x0000000000017941 */ /* 0x000fea0003800000 */
.L_x_126:
        /* <DEDUP_REMOVED lines=12> */
.L_x_129:
[----:B------:R-:W-:Y:S05]  /*6420*/  BSYNC B1 ;  /* 0x0000000000017941 */ /* 0x000fea0003800000 */
.L_x_128:
        /* <DEDUP_REMOVED lines=12> */
.L_x_131:
[----:B------:R-:W-:Y:S05]  /*64f0*/  BSYNC B1 ;  /* 0x0000000000017941 */ /* 0x000fea0003800000 */
.L_x_130:
        /* <DEDUP_REMOVED lines=12> */
.L_x_133:
[----:B------:R-:W-:Y:S05]  /*65c0*/  BSYNC B1 ;  /* 0x0000000000017941 */ /* 0x000fea0003800000 */
.L_x_132:
        /* <DEDUP_REMOVED lines=12> */
.L_x_135:
[----:B------:R-:W-:Y:S05]  /*6690*/  BSYNC B1 ;  /* 0x0000000000017941 */ /* 0x000fea0003800000 */
.L_x_134:
        /* <DEDUP_REMOVED lines=12> */
.L_x_137:
[----:B------:R-:W-:Y:S05]  /*6760*/  BSYNC B1 ;  /* 0x0000000000017941 */ /* 0x000fea0003800000 */
.L_x_136:
        /* <DEDUP_REMOVED lines=12> */
.L_x_139:
[----:B------:R-:W-:Y:S05]  /*6830*/  BSYNC B1 ;  /* 0x0000000000017941 */ /* 0x000fea0003800000 */
.L_x_138:
        /* <DEDUP_REMOVED lines=12> */
.L_x_141:
[----:B------:R-:W-:Y:S05]  /*6900*/  BSYNC B1 ;  /* 0x0000000000017941 */ /* 0x000fea0003800000 */
.L_x_140:
        /* <DEDUP_REMOVED lines=12> */
.L_x_143:
[----:B------:R-:W-:Y:S05]  /*69d0*/  BSYNC B1 ;  /* 0x0000000000017941 */ /* 0x000fea0003800000 */
.L_x_142:
        /* <DEDUP_REMOVED lines=12> */
.L_x_145:
[----:B------:R-:W-:Y:S05]  /*6aa0*/  BSYNC B1 ;  /* 0x0000000000017941 */ /* 0x000fea0003800000 */
.L_x_144:
        /* <DEDUP_REMOVED lines=12> */
.L_x_147:
[----:B------:R-:W-:Y:S05]  /*6b70*/  BSYNC B1 ;  /* 0x0000000000017941 */ /* 0x000fea0003800000 */
.L_x_146:
        /* <DEDUP_REMOVED lines=12> */
.L_x_149:
[----:B------:R-:W-:Y:S05]  /*6c40*/  BSYNC B1 ;  /* 0x0000000000017941 */ /* 0x000fea0003800000 */
.L_x_148:
        /* <DEDUP_REMOVED lines=12> */
.L_x_151:
[----:B------:R-:W-:Y:S05]  /*6d10*/  BSYNC B1 ;  /* 0x0000000000017941 */ /* 0x000fea0003800000 */
.L_x_150:
        /* <DEDUP_REMOVED lines=12> */
.L_x_153:
[----:B------:R-:W-:Y:S05]  /*6de0*/  BSYNC B1 ;  /* 0x0000000000017941 */ /* 0x000fea0003800000 */
.L_x_152:
        /* <DEDUP_REMOVED lines=12> */
.L_x_155:
[----:B------:R-:W-:Y:S05]  /*6eb0*/  BSYNC B1 ;  /* 0x0000000000017941 */ /* 0x000fea0003800000 */
.L_x_154:
        /* <DEDUP_REMOVED lines=12> */
.L_x_157:
[----:B------:R-:W-:Y:S05]  /*6f80*/  BSYNC B1 ;  /* 0x0000000000017941 */ /* 0x000fea0003800000 */
.L_x_156:
        /* <DEDUP_REMOVED lines=12> */
.L_x_159:
[----:B------:R-:W-:Y:S05]  /*7050*/  BSYNC B1 ;  /* 0x0000000000017941 */ /* 0x000fea0003800000 */
.L_x_158:
        /* <DEDUP_REMOVED lines=12> */
.L_x_161:
[----:B------:R-:W-:Y:S05]  /*7120*/  BSYNC B1 ;  /* 0x0000000000017941 */ /* 0x000fea0003800000 */
.L_x_160:
        /* <DEDUP_REMOVED lines=12> */
.L_x_163:
[----:B------:R-:W-:Y:S05]  /*71f0*/  BSYNC B1 ;  /* 0x0000000000017941 */ /* 0x000fea0003800000 */
.L_x_162:
        /* <DEDUP_REMOVED lines=12> */
.L_x_165:
[----:B------:R-:W-:Y:S05]  /*72c0*/  BSYNC B1 ;  /* 0x0000000000017941 */ /* 0x000fea0003800000 */
.L_x_164:
        /* <DEDUP_REMOVED lines=12> */
.L_x_167:
[----:B------:R-:W-:Y:S05]  /*7390*/  BSYNC B1 ;  /* 0x0000000000017941 */ /* 0x000fea0003800000 */
.L_x_166:
        /* <DEDUP_REMOVED lines=12> */
.L_x_169:
[----:B------:R-:W-:Y:S05]  /*7460*/  BSYNC B1 ;  /* 0x0000000000017941 */ /* 0x000fea0003800000 */
.L_x_168:
        /* <DEDUP_REMOVED lines=12> */
.L_x_171:
[----:B------:R-:W-:Y:S05]  /*7530*/  BSYNC B1 ;  /* 0x0000000000017941 */ /* 0x000fea0003800000 */
.L_x_170:
        /* <DEDUP_REMOVED lines=12> */
.L_x_173:
[----:B------:R-:W-:Y:S05]  /*7600*/  BSYNC B1 ;  /* 0x0000000000017941 */ /* 0x000fea0003800000 */
.L_x_172:
        /* <DEDUP_REMOVED lines=12> */
.L_x_175:
[----:B------:R-:W-:Y:S05]  /*76d0*/  BSYNC B1 ;  /* 0x0000000000017941 */ /* 0x000fea0003800000 */
.L_x_174:
        /* <DEDUP_REMOVED lines=12> */
.L_x_177:
[----:B------:R-:W-:Y:S05]  /*77a0*/  BSYNC B1 ;  /* 0x0000000000017941 */ /* 0x000fea0003800000 */
.L_x_176:
        /* <DEDUP_REMOVED lines=12> */
.L_x_179:
[----:B------:R-:W-:Y:S05]  /*7870*/  BSYNC B1 ;  /* 0x0000000000017941 */ /* 0x000fea0003800000 */
.L_x_178:
        /* <DEDUP_REMOVED lines=12> */
.L_x_181:
[----:B------:R-:W-:Y:S05]  /*7940*/  BSYNC B1 ;  /* 0x0000000000017941 */ /* 0x000fea0003800000 */
.L_x_180:
        /* <DEDUP_REMOVED lines=12> */
.L_x_183:
[----:B------:R-:W-:Y:S05]  /*7a10*/  BSYNC B1 ;  /* 0x0000000000017941 */ /* 0x000fea0003800000 */
.L_x_182:
        /* <DEDUP_REMOVED lines=12> */
.L_x_185:
[----:B------:R-:W-:Y:S05]  /*7ae0*/  BSYNC B1 ;  /* 0x0000000000017941 */ /* 0x000fea0003800000 */
.L_x_184:
        /* <DEDUP_REMOVED lines=12> */
.L_x_187:
[----:B------:R-:W-:Y:S05]  /*7bb0*/  BSYNC B1 ;  /* 0x0000000000017941 */ /* 0x000fea0003800000 */
.L_x_186:
        /* <DEDUP_REMOVED lines=12> */
.L_x_189:
[----:B------:R-:W-:Y:S05]  /*7c80*/  BSYNC B1 ;  /* 0x0000000000017941 */ /* 0x000fea0003800000 */
.L_x_188:
        /* <DEDUP_REMOVED lines=12> */
.L_x_191:
[----:B------:R-:W-:Y:S05]  /*7d50*/  BSYNC B1 ;  /* 0x0000000000017941 */ /* 0x000fea0003800000 */
.L_x_190:
        /* <DEDUP_REMOVED lines=12> */
.L_x_193:
[----:B------:R-:W-:Y:S05]  /*7e20*/  BSYNC B1 ;  /* 0x0000000000017941 */ /* 0x000fea0003800000 */
.L_x_192:
        /* <DEDUP_REMOVED lines=12> */
.L_x_195:
[----:B------:R-:W-:Y:S05]  /*7ef0*/  BSYNC B1 ;  /* 0x0000000000017941 */ /* 0x000fea0003800000 */
.L_x_194:
        /* <DEDUP_REMOVED lines=12> */
.L_x_197:
[----:B------:R-:W-:Y:S05]  /*7fc0*/  BSYNC B1 ;  /* 0x0000000000017941 */ /* 0x000fea0003800000 */
.L_x_196:
        /* <DEDUP_REMOVED lines=12> */
.L_x_199:
[----:B------:R-:W-:Y:S05]  /*8090*/  BSYNC B1 ;  /* 0x0000000000017941 */ /* 0x000fea0003800000 */
.L_x_198:
        /* <DEDUP_REMOVED lines=12> */
.L_x_201:
[----:B------:R-:W-:Y:S05]  /*8160*/  BSYNC B1 ;  /* 0x0000000000017941 */ /* 0x000fea0003800000 */
.L_x_200:
        /* <DEDUP_REMOVED lines=12> */
.L_x_203:
[----:B------:R-:W-:Y:S05]  /*8230*/  BSYNC B1 ;  /* 0x0000000000017941 */ /* 0x000fea0003800000 */
.L_x_202:
        /* <DEDUP_REMOVED lines=12> */
.L_x_205:
[----:B------:R-:W-:Y:S05]  /*8300*/  BSYNC B1 ;  /* 0x0000000000017941 */ /* 0x000fea0003800000 */
.L_x_204:
        /* <DEDUP_REMOVED lines=12> */
.L_x_207:
[----:B------:R-:W-:Y:S05]  /*83d0*/  BSYNC B1 ;  /* 0x0000000000017941 */ /* 0x000fea0003800000 */
.L_x_206:
        /* <DEDUP_REMOVED lines=12> */
.L_x_209:
[----:B------:R-:W-:Y:S05]  /*84a0*/  BSYNC B1 ;  /* 0x0000000000017941 */ /* 0x000fea0003800000 */
.L_x_208:
        /* <DEDUP_REMOVED lines=12> */
.L_x_211:
[----:B------:R-:W-:Y:S05]  /*8570*/  BSYNC B1 ;  /* 0x0000000000017941 */ /* 0x000fea0003800000 */
.L_x_210:
        /* <DEDUP_REMOVED lines=12> */
.L_x_213:
[----:B------:R-:W-:Y:S05]  /*8640*/  BSYNC B1 ;  /* 0x0000000000017941 */ /* 0x000fea0003800000 */
.L_x_212:
        /* <DEDUP_REMOVED lines=12> */
.L_x_215:
[----:B------:R-:W-:Y:S05]  /*8710*/  BSYNC B1 ;  /* 0x0000000000017941 */ /* 0x000fea0003800000 */
.L_x_214:
        /* <DEDUP_REMOVED lines=12> */
.L_x_217:
[----:B------:R-:W-:Y:S05]  /*87e0*/  BSYNC B1 ;  /* 0x0000000000017941 */ /* 0x000fea0003800000 */
.L_x_216:
        /* <DEDUP_REMOVED lines=12> */
.L_x_219:
[----:B------:R-:W-:Y:S05]  /*88b0*/  BSYNC B1 ;  /* 0x0000000000017941 */ /* 0x000fea0003800000 */
.L_x_218:
        /* <DEDUP_REMOVED lines=12> */
.L_x_221:
[----:B------:R-:W-:Y:S05]  /*8980*/  BSYNC B1 ;  /* 0x0000000000017941 */ /* 0x000fea0003800000 */
.L_x_220:
        /* <DEDUP_REMOVED lines=12> */
.L_x_223:
[----:B------:R-:W-:Y:S05]  /*8a50*/  BSYNC B1 ;  /* 0x0000000000017941 */ /* 0x000fea0003800000 */
.L_x_222:
        /* <DEDUP_REMOVED lines=12> */
.L_x_225:
[----:B------:R-:W-:Y:S05]  /*8b20*/  BSYNC B1 ;  /* 0x0000000000017941 */ /* 0x000fea0003800000 */
.L_x_224:
[----:B-----5:R-:W-:Y:S01]  /*8b30*/  LOP3.LUT R16, R16, 0xff, RZ, 0xc0, !PT ;  /* 0x000000ff10107812 */ /* 0x020fe200078ec0ff */
[----:B------:R-:W-:Y:S01]  /*8b40*/  BSSY B1, `(.L_x_226) ;  /* 0x000000b000017945 */ /* 0x000fe20003800000 */
[----:B------:R-:W-:Y:S02]  /*8b50*/  ISETP.LT.OR P3, PT, R6, 0xb9, !P1 ;  /* 0x000000b90600780c */ /* 0x000fe40004f61670 */
[----:B------:R-:W-:Y:S02]  /*8b60*/  F2FP.F16.E4M3.UNPACK_B R16, R16 ;  /* 0x00000010ff10723e */ /* 0x000fe400020006ff */
[----:B0-2---:R-:W-:-:S03]  /*8b70*/  PRMT R4, RZ, 0x7610, R4 ;  /* 0x00007610ff047816 */ /* 0x005fc60000000004 */
[----:B------:R-:W-:-:S05]  /*8b80*/  HADD2.F32 R5, -RZ, R16.H0_H0 ;  /* 0x20000010ff057230 */ /* 0x000fca0000004100 */
[----:B------:R-:W-:-:S04]  /*8b90*/  FMUL R5, R5, R10 ;  /* 0x0000000a05057220 */ /* 0x000fc80000400000 */
[----:B------:R-:W-:-:S05]  /*8ba0*/  FFMA R5, R124, R11, R5 ;  /* 0x0000000b7c057223 */ /* 0x000fca0000000005 */
[----:B------:R-:W-:-:S05]  /*8bb0*/  F2FP.SATFINITE.E4M3.F32.PACK_AB_MERGE_C R5, RZ, R5, RZ ;  /* 0x00000005ff05723e */ /* 0x000fca00048070ff */
[----:B------:R0:W-:Y:S01]  /*8bc0*/  @!P0 STG.E.U8 desc[UR18][R20.64+0xb9], R5 ;  /* 0x0000b90514008986 */ /* 0x0001e2000c101112 */
[----:B------:R-:W-:Y:S05]  /*8bd0*/  @P3 BRA `(.L_x_227) ;  /* 0x0000000000043947 */ /* 0x000fea0003800000 */
[----:B------:R2:W5:Y:S02]  /*8be0*/  LDG.E.U8 R4, desc[UR18][R14.64+0xb8] ;  /* 0x0000b8120e047981 */ /* 0x000564000c1e1100 */
.L_x_227:
[----:B------:R-:W-:Y:S05]  /*8bf0*/  BSYNC B1 ;  /* 0x0000000000017941 */ /* 0x000fea0003800000 */
.L_x_226:
[----:B-----5:R-:W-:Y:S01]  /*8c00*/  LOP3.LUT R4, R4, 0xff, RZ, 0xc0, !PT ;  /* 0x000000ff04047812 */ /* 0x020fe200078ec0ff */
[----:B------:R-:W-:Y:S01]  /*8c10*/  BSSY B1, `(.L_x_228) ;  /* 0x000000b000017945 */ /* 0x000fe20003800000 */
[----:B------:R-:W-:Y:S02]  /*8c20*/  ISETP.LT.OR P1, PT, R6, 0xba, !P1 ;  /* 0x000000ba0600780c */ /* 0x000fe40004f21670 */
[----:B------:R-:W-:-:S05]  /*8c30*/  F2FP.F16.E4M3.UNPACK_B R4, R4 ;  /* 0x00000004ff04723e */ /* 0x000fca00020006ff */
[----:B0-----:R-:W-:-:S05]  /*8c40*/  HADD2.F32 R5, -RZ, R4.H0_H0 ;  /* 0x20000004ff057230 */ /* 0x001fca0000004100 */
[----:B------:R-:W-:-:S04]  /*8c50*/  FMUL R4, R5, R10 ;  /* 0x0000000a05047220 */ /* 0x000fc80000400000 */
[----:B------:R-:W-:-:S05]  /*8c60*/  FFMA R4, R123, R11, R4 ;  /* 0x0000000b7b047223 */ /* 0x000fca0000000004 */
[----:B------:R-:W-:Y:S02]  /*8c70*/  F2FP.SATFINITE.E4M3.F32.PACK_AB_MERGE_C R5, RZ, R4, RZ ;  /* 0x00000004ff05723e */ /* 0x000fe400048070ff */
[----:B------:R-:W-:-:S03]  /*8c80*/  PRMT R4, RZ, 0x7610, R4 ;  /* 0x00007610ff047816 */ /* 0x000fc60000000004 */
[----:B------:R0:W-:Y:S01]  /*8c90*/  @!P3 STG.E.U8 desc[UR18][R18.64+0xb8], R5 ;  /* 0x0000b8051200b986 */ /* 0x0001e2000c101112 */
[----:B------:R-:W-:Y:S05]  /*8ca0*/  @P1 BRA `(.L_x_229) ;  /* 0x0000000000041947 */ /* 0x000fea0003800000 */
[----:B------:R0:W5:Y:S02]  /*8cb0*/  LDG.E.U8 R4, desc[UR18][R14.64+0xb9] ;  /* 0x0000b9120e047981 */ /* 0x000164000c1e1100 */
.L_x_229:
[----:B------:R-:W-:Y:S05]  /*8cc0*/  BSYNC B1 ;  /* 0x0000000000017941 */ /* 0x000fea0003800000 */
.L_x_228:
[----:B------:R-:W-:Y:S05]  /*8cd0*/  @P1 BRA `(.L_x_230) ;  /* 0x0000001800281947 */ /* 0x000fea0003800000 */
[----:B-----5:R-:W-:-:S04]  /*8ce0*/  LOP3.LUT R4, R4, 0xff, RZ, 0xc0, !PT ;  /* 0x000000ff04047812 */ /* 0x020fc800078ec0ff */
[----:B------:R-:W-:-:S05]  /*8cf0*/  F2FP.F16.E4M3.UNPACK_B R4, R4 ;  /* 0x00000004ff04723e */ /* 0x000fca00020006ff */
[----:B0-----:R-:W-:-:S05]  /*8d00*/  HADD2.F32 R5, -RZ, R4.H0_H0 ;  /* 0x20000004ff057230 */ /* 0x001fca0000004100 */
[----:B------:R-:W-:-:S04]  /*8d10*/  FMUL R5, R5, R10 ;  /* 0x0000000a05057220 */ /* 0x000fc80000400000 */
[----:B------:R-:W-:-:S05]  /*8d20*/  FFMA R5, R122, R11, R5 ;  /* 0x0000000b7a057223 */ /* 0x000fca0000000005 */
[----:B------:R-:W-:-:S05]  /*8d30*/  F2FP.SATFINITE.E4M3.F32.PACK_AB_MERGE_C R5, RZ, R5, RZ ;  /* 0x00000005ff05723e */ /* 0x000fca00048070ff */
[----:B------:R0:W-:Y:S01]  /*8d40*/  STG.E.U8 desc[UR18][R18.64+0xb9], R5 ;  /* 0x0000b90512007986 */ /* 0x0001e2000c101112 */
[----:B------:R-:W-:Y:S05]  /*8d50*/  BRA `(.L_x_230) ;  /* 0x0000001800087947 */ /* 0x000fea0003800000 */
.L_x_37:
[----:B------:R-:W-:Y:S01]  /*8d60*/  ISETP.GE.AND P1, PT, R24, 0x1, PT ;  /* 0x000000011800780c */ /* 0x000fe20003f26270 */
[-C--:B------:R-:W-:Y:S01]  /*8d70*/  FMUL R217, R217, R11.reuse ;  /* 0x0000000bd9d97220 */ /* 0x080fe20000400000 */
[-C--:B------:R-:W-:Y:S01]  /*8d80*/  FMUL R216, R216, R11.reuse ;  /* 0x0000000bd8d87220 */ /* 0x080fe20000400000 */
[----:B------:R-:W-:Y:S01]  /*8d90*/  ISETP.GE.AND P0, PT, R24, 0x9, PT ;  /* 0x000000091800780c */ /* 0x000fe20003f06270 */
[-C--:B------:R-:W-:Y:S01]  /*8da0*/  FMUL R215, R215, R11.reuse ;  /* 0x0000000bd7d77220 */ /* 0x080fe20000400000 */
[----:B------:R-:W-:Y:S01]  /*8db0*/  ISETP.LT.OR P4, PT, R6, 0x1, !P1 ;  /* 0x000000010600780c */ /* 0x000fe20004f81670 */
[-C--:B------:R-:W-:Y:S01]  /*8dc0*/  FMUL R214, R214, R11.reuse ;  /* 0x0000000bd6d67220 */ /* 0x080fe20000400000 */
[----:B------:R-:W-:Y:S01]  /*8dd0*/  ISETP.LT.OR P5, PT, R6, 0x2, !P1 ;  /* 0x000000020600780c */ /* 0x000fe20004fa1670 */
[----:B------:R-:W-:Y:S01]  /*8de0*/  FMUL R213, R213, R11 ;  /* 0x0000000bd5d57220 */ /* 0x000fe20000400000 */
[----:B------:R-:W-:Y:S01]  /*8df0*/  F2FP.SATFINITE.E4M3.F32.PACK_AB_MERGE_C R217, RZ, R217, RZ ;  /* 0x000000d9ffd9723e */ /* 0x000fe200048070ff */
[-C--:B------:R-:W-:Y:S01]  /*8e00*/  FMUL R212, R212, R11.reuse ;  /* 0x0000000bd4d47220 */ /* 0x080fe20000400000 */
[----:B------:R-:W-:Y:S01]  /*8e10*/  F2FP.SATFINITE.E4M3.F32.PACK_AB_MERGE_C R5, RZ, R216, RZ ;  /* 0x000000d8ff05723e */ /* 0x000fe200048070ff */
[-C--:B------:R-:W-:Y:S01]  /*8e20*/  FMUL R211, R211, R11.reuse ;  /* 0x0000000bd3d37220 */ /* 0x080fe20000400000 */
[----:B------:R-:W-:Y:S01]  /*8e30*/  ISETP.LT.OR P3, PT, R6, 0x1, !P0 ;  /* 0x000000010600780c */ /* 0x000fe20004761670 */
[-C--:B------:R-:W-:Y:S01]  /*8e40*/  FMUL R210, R210, R11.reuse ;  /* 0x0000000bd2d27220 */ /* 0x080fe20000400000 */
[C---:B------:R-:W-:Y:S01]  /*8e50*/  ISETP.LT.OR P6, PT, R6.reuse, 0xa, !P1 ;  /* 0x0000000a0600780c */ /* 0x040fe20004fc1670 */
[----:B------:R-:W-:Y:S01]  /*8e60*/  FMUL R209, R209, R11 ;  /* 0x0000000bd1d17220 */ /* 0x000fe20000400000 */
[----:B------:R-:W-:Y:S01]  /*8e70*/  F2FP.SATFINITE.E4M3.F32.PACK_AB_MERGE_C R215, RZ, R215, RZ ;  /* 0x000000d7ffd7723e */ /* 0x000fe200048070ff */
[----:B------:R-:W-:Y:S01]  /*8e80*/  @!P4 STG.E.U8 desc[UR18][R20.64], R217 ;  /* 0x000000d91400c986 */ /* 0x000fe2000c101112 */
[----:B------:R-:W-:Y:S01]  /*8e90*/  ISETP.LT.OR P4, PT, R6, 0x2, !P0 ;  /* 0x000000020600780c */ /* 0x000fe20004781670 */
[-C--:B------:R-:W-:Y:S01]  /*8ea0*/  FMUL R208, R208, R11.reuse ;  /* 0x0000000bd0d07220 */ /* 0x080fe20000400000 */
[----:B------:R-:W-:Y:S01]  /*8eb0*/  F2FP.SATFINITE.E4M3.F32.PACK_AB_MERGE_C R15, RZ, R214, RZ ;  /* 0x000000d6ff0f723e */ /* 0x000fe200048070ff */
[----:B------:R0:W-:Y:S01]  /*8ec0*/  @!P5 STG.E.U8 desc[UR18][R20.64+0x1], R5 ;  /* 0x000001051400d986 */ /* 0x0001e2000c101112 */
[C---:B------:R-:W-:Y:S01]  /*8ed0*/  ISETP.LT.OR P5, PT, R6.reuse, 0x9, !P1 ;  /* 0x000000090600780c */ /* 0x040fe20004fa1670 */
[----:B------:R-:W-:Y:S01]  /*8ee0*/  FMUL R207, R207, R11 ;  /* 0x0000000bcfcf7220 */ /* 0x000fe20000400000 */
[----:B------:R-:W-:Y:S01]  /*8ef0*/  F2FP.SATFINITE.E4M3.F32.PACK_AB_MERGE_C R213, RZ, R213, RZ ;  /* 0x000000d5ffd5723e */ /* 0x000fe200048070ff */
[----:B------:R-:W-:Y:S01]  /*8f00*/  @!P3 STG.E.U8 desc[UR18][R18.64], R215 ;  /* 0x000000d71200b986 */ /* 0x000fe2000c101112 */
[----:B------:R-:W-:Y:S01]  /*8f10*/  ISETP.LT.OR P3, PT, R6, 0x9, !P0 ;  /* 0x000000090600780c */ /* 0x000fe20004761670 */
[----:B------:R-:W-:Y:S01]  /*8f20*/  FMUL R206, R206, R11 ;  /* 0x0000000bcece7220 */ /* 0x000fe20000400000 */
[----:B------:R-:W-:Y:S01]  /*8f30*/  F2FP.SATFINITE.E4M3.F32.PACK_AB_MERGE_C R211, RZ, R211, RZ ;  /* 0x000000d3ffd3723e */ /* 0x000fe200048070ff */
[----:B------:R-:W-:Y:S01]  /*8f40*/  FMUL R205, R205, R11 ;  /* 0x0000000bcdcd7220 */ /* 0x000fe20000400000 */
[----:B------:R-:W-:Y:S01]  /*8f50*/  F2FP.SATFINITE.E4M3.F32.PACK_AB_MERGE_C R209, RZ, R209, RZ ;  /* 0x000000d1ffd1723e */ /* 0x000fe200048070ff */
[----:B------:R1:W-:Y:S01]  /*8f60*/  @!P4 STG.E.U8 desc[UR18][R18.64+0x1], R15 ;  /* 0x0000010f1200c986 */ /* 0x0003e2000c101112 */
[----:B------:R-:W-:Y:S01]  /*8f70*/  ISETP.LT.OR P4, PT, R6, 0xa, !P0 ;  /* 0x0000000a0600780c */ /* 0x000fe20004781670 */
[-C--:B------:R-:W-:Y:S01]  /*8f80*/  FMUL R204, R204, R11.reuse ;  /* 0x0000000bcccc7220 */ /* 0x080fe20000400000 */
[----:B0-----:R-:W-:Y:S01]  /*8f90*/  F2FP.SATFINITE.E4M3.F32.PACK_AB_MERGE_C R5, RZ, R212, RZ ;  /* 0x000000d4ff05723e */ /* 0x001fe200048070ff */
[----:B------:R-:W-:Y:S01]  /*8fa0*/  @!P5 STG.E.U8 desc[UR18][R20.64+0x8], R213 ;  /* 0x000008d51400d986 */ /* 0x000fe2000c101112 */
[C---:B------:R-:W-:Y:S01]  /*8fb0*/  ISETP.LT.OR P5, PT, R6.reuse, 0x11, !P1 ;  /* 0x000000110600780c */ /* 0x040fe20004fa1670 */
[----:B------:R-:W-:Y:S01]  /*8fc0*/  FMUL R203, R203, R11 ;  /* 0x0000000bcbcb7220 */ /* 0x000fe20000400000 */
[----:B------:R-:W-:Y:S01]  /*8fd0*/  F2FP.SATFINITE.E4M3.F32.PACK_AB_MERGE_C R207, RZ, R207, RZ ;  /* 0x000000cfffcf723e */ /* 0x000fe200048070ff */
[----:B------:R0:W-:Y:S01]  /*8fe0*/  @!P6 STG.E.U8 desc[UR18][R20.64+0x9], R5 ;  /* 0x000009051400e986 */ /* 0x0001e2000c101112 */
[----:B------:R-:W-:Y:S01]  /*8ff0*/  ISETP.LT.OR P6, PT, R6, 0x12, !P1 ;  /* 0x000000120600780c */ /* 0x000fe20004fc1670 */
[----:B------:R-:W-:Y:S01]  /*9000*/  FMUL R202, R202, R11 ;  /* 0x0000000bcaca7220 */ /* 0x000fe20000400000 */
[----:B------:R-:W-:Y:S01]  /*9010*/  F2FP.SATFINITE.E4M3.F32.PACK_AB_MERGE_C R205, RZ, R205, RZ ;  /* 0x000000cdffcd723e */ /* 0x000fe200048070ff */
[----:B------:R-:W-:Y:S01]  /*9020*/  @!P3 STG.E.U8 desc[UR18][R18.64+0x8], R211 ;  /* 0x000008d31200b986 */ /* 0x000fe2000c101112 */
[----:B-1----:R-:W-:Y:S01]  /*9030*/  F2FP.SATFINITE.E4M3.F32.PACK_AB_MERGE_C R15, RZ, R210, RZ ;  /* 0x000000d2ff0f723e */ /* 0x002fe200048070ff */
[-C--:B------:R-:W-:Y:S01]  /*9040*/  FMUL R201, R201, R11.reuse ;  /* 0x0000000bc9c97220 */ /* 0x080fe20000400000 */
[----:B------:R-:W-:Y:S01]  /*9050*/  ISETP.LT.OR P3, PT, R6, 0x11, !P0 ;  /* 0x000000110600780c */ /* 0x000fe20004761670 */
[----:B------:R-:W-:Y:S01]  /*9060*/  FMUL R200, R200, R11 ;  /* 0x0000000bc8c87220 */ /* 0x000fe20000400000 */
[----:B------:R-:W-:Y:S01]  /*9070*/  F2FP.SATFINITE.E4M3.F32.PACK_AB_MERGE_C R203, RZ, R203, RZ ;  /* 0x000000cbffcb723e */ /* 0x000fe200048070ff */
[----:B------:R1:W-:Y:S01]  /*9080*/  @!P4 STG.E.U8 desc[UR18][R18.64+0x9], R15 ;  /* 0x0000090f1200c986 */ /* 0x0003e2000c101112 */
[C---:B------:R-:W-:Y:S01]  /*9090*/  ISETP.LT.OR P4, PT, R6.reuse, 0x12, !P0 ;  /* 0x000000120600780c */ /* 0x040fe20004781670 */
[-C--:B------:R-:W-:Y:S01]  /*90a0*/  FMUL R199, R199, R11.reuse ;  /* 0x0000000bc7c77220 */ /* 0x080fe20000400000 */
[----:B0-----:R-:W-:Y:S01]  /*90b0*/  F2FP.SATFINITE.E4M3.F32.PACK_AB_MERGE_C R5, RZ, R208, RZ ;  /* 0x000000d0ff05723e */ /* 0x001fe200048070ff */
[----:B------:R-:W-:Y:S01]  /*90c0*/  @!P5 STG.E.U8 desc[UR18][R20.64+0x10], R209 ;  /* 0x000010d11400d986 */ /* 0x000fe2000c101112 */
[----:B------:R-:W-:Y:S01]  /*90d0*/  ISETP.LT.OR P5, PT, R6, 0x19, !P1 ;  /* 0x000000190600780c */ /* 0x000fe20004fa1670 */
[----:B------:R-:W-:Y:S01]  /*90e0*/  FMUL R198, R198, R11 ;  /* 0x0000000bc6c67220 */ /* 0x000fe20000400000 */
[----:B------:R-:W-:Y:S01]  /*90f0*/  F2FP.SATFINITE.E4M3.F32.PACK_AB_MERGE_C R201, RZ, R201, RZ ;  /* 0x000000c9ffc9723e */ /* 0x000fe200048070ff */
[----:B------:R0:W-:Y:S01]  /*9100*/  @!P6 STG.E.U8 desc[UR18][R20.64+0x11], R5 ;  /* 0x000011051400e986 */ /* 0x0001e2000c101112 */
[----:B------:R-:W-:Y:S01]  /*9110*/  ISETP.LT.OR P6, PT, R6, 0x1a, !P1 ;  /* 0x0000001a0600780c */ /* 0x000fe20004fc1670 */
[-C--:B------:R-:W-:Y:S01]  /*9120*/  FMUL R197, R197, R11.reuse ;  /* 0x0000000bc5c57220 */ /* 0x080fe20000400000 */
[-C--:B------:R-:W-:Y:S01]  /*9130*/  FMUL R196, R196, R11.reuse ;  /* 0x0000000bc4c47220 */ /* 0x080fe20000400000 */
[----:B-1----:R-:W-:Y:S01]  /*9140*/  F2FP.SATFINITE.E4M3.F32.PACK_AB_MERGE_C R15, RZ, R206, RZ ;  /* 0x000000ceff0f723e */ /* 0x002fe200048070ff */
[----:B------:R-:W-:Y:S01]  /*9150*/  @!P3 STG.E.U8 desc[UR18][R18.64+0x10], R207 ;  /* 0x000010cf1200b986 */ /* 0x000fe2000c101112 */
[C---:B------:R-:W-:Y:S01]  /*9160*/  ISETP.LT.OR P3, PT, R6.reuse, 0x19, !P0 ;  /* 0x000000190600780c */ /* 0x040fe20004761670 */
        /* <DEDUP_REMOVED lines=36> */
[-C--:B------:R-:W-:Y:S01]  /*93b0*/  FMUL R185, R185, R11.reuse ;  /* 0x0000000bb9b97220 */ /* 0x080fe20000400000 */
[-C--:B------:R-:W-:Y:S01]  /*93c0*/  FMUL R184, R184, R11.reuse ;  /* 0x0000000bb8b87220 */ /* 0x080fe20000400000 */
        /* <DEDUP_REMOVED lines=204> */
[-C--:B------:R-:W-:Y:S01]  /*a090*/  FMUL R124, R124, R11.reuse ;  /* 0x0000000b7c7c7220 */ /* 0x080fe20000400000 */
[-C--:B------:R-:W-:Y:S01]  /*a0a0*/  FMUL R123, R123, R11.reuse ;  /* 0x0000000b7b7b7220 */ /* 0x080fe20000400000 */
[----:B------:R0:W-:Y:S01]  /*a0b0*/  @!P6 STG.E.U8 desc[UR18][R20.64+0x81], R5 ;  /* 0x000081051400e986 */ /* 0x0001e2000c101112 */
[----:B------:R-:W-:Y:S01]  /*a0c0*/  ISETP.LT.OR P6, PT, R6, 0x8a, !P1 ;  /* 0x0000008a0600780c */ /* 0x000fe20004fc1670 */
[----:B------:R-:W-:Y:S01]  /*a0d0*/  FMUL R122, R122, R11 ;  /* 0x0000000b7a7a7220 */ /* 0x000fe20000400000 */
[----:B------:R-:W-:Y:S01]  /*a0e0*/  F2FP.SATFINITE.E4M3.F32.PACK_AB_MERGE_C R127, RZ, R127, RZ ;  /* 0x0000007fff7f723e */ /* 0x000fe200048070ff */
[----:B------:R-:W-:Y:S01]  /*a0f0*/  @!P3 STG.E.U8 desc[UR18][R18.64+0x80], R151 ;  /* 0x000080971200b986 */ /* 0x000fe2000c101112 */
[----:B-1----:R-:W-:-:S02]  /*a100*/  F2FP.SATFINITE.E4M3.F32.PACK_AB_MERGE_C R15, RZ, R150, RZ ;  /* 0x00000096ff0f723e */ /* 0x002fc400048070ff */
[C---:B------:R-:W-:Y:S02]  /*a110*/  ISETP.LT.OR P3, PT, R6.reuse, 0x89, !P0 ;  /* 0x000000890600780c */ /* 0x040fe40004761670 */
[----:B------:R-:W-:Y:S01]  /*a120*/  F2FP.SATFINITE.E4M3.F32.PACK_AB_MERGE_C R125, RZ, R125, RZ ;  /* 0x0000007dff7d723e */ /* 0x000fe200048070ff */
[----:B------:R1:W-:Y:S01]  /*a130*/  @!P4 STG.E.U8 desc[UR18][R18.64+0x81], R15 ;  /* 0x0000810f1200c986 */ /* 0x0003e2000c101112 */
[C---:B------:R-:W-:Y:S02]  /*a140*/  ISETP.LT.OR P4, PT, R6.reuse, 0x8a, !P0 ;  /* 0x0000008a0600780c */ /* 0x040fe40004781670 */
[----:B0-----:R-:W-:Y:S01]  /*a150*/  F2FP.SATFINITE.E4M3.F32.PACK_AB_MERGE_C R5, RZ, R148, RZ ;  /* 0x00000094ff05723e */ /* 0x001fe200048070ff */
[----:B------:R-:W-:Y:S01]  /*a160*/  @!P5 STG.E.U8 desc[UR18][R20.64+0x88], R149 ;  /* 0x000088951400d986 */ /* 0x000fe2000c101112 */
[C---:B------:R-:W-:Y:S02]  /*a170*/  ISETP.LT.OR P5, PT, R6.reuse, 0x91, !P1 ;  /* 0x000000910600780c */ /* 0x040fe40004fa1670 */
[----:B------:R-:W-:Y:S01]  /*a180*/  F2FP.SATFINITE.E4M3.F32.PACK_AB_MERGE_C R123, RZ, R123, RZ ;  /* 0x0000007bff7b723e */ /* 0x000fe200048070ff */
[----:B------:R0:W-:Y:S01]  /*a190*/  @!P6 STG.E.U8 desc[UR18][R20.64+0x89], R5 ;  /* 0x000089051400e986 */ /* 0x0001e2000c101112 */
[----:B------:R-:W-:-:S02]  /*a1a0*/  ISETP.LT.OR P6, PT, R6, 0x92, !P1 ;  /* 0x000000920600780c */ /* 0x000fc40004fc1670 */
[----:B------:R-:W-:Y:S01]  /*a1b0*/  F2FP.SATFINITE.E4M3.F32.PACK_AB_MERGE_C R17, RZ, R122, RZ ;  /* 0x0000007aff11723e */ /* 0x000fe200048070ff */
[----:B------:R-:W-:Y:S01]  /*a1c0*/  @!P3 STG.E.U8 desc[UR18][R18.64+0x88], R147 ;  /* 0x000088931200b986 */ /* 0x000fe2000c101112 */
[----:B-1----:R-:W-:Y:S02]  /*a1d0*/  F2FP.SATFINITE.E4M3.F32.PACK_AB_MERGE_C R15, RZ, R146, RZ ;  /* 0x00000092ff0f723e */ /* 0x002fe400048070ff */
[----:B------:R-:W-:-:S03]  /*a1e0*/  ISETP.LT.OR P3, PT, R6, 0x91, !P0 ;  /* 0x000000910600780c */ /* 0x000fc60004761670 */
[----:B------:R1:W-:Y:S01]  /*a1f0*/  @!P4 STG.E.U8 desc[UR18][R18.64+0x89], R15 ;  /* 0x0000890f1200c986 */ /* 0x0003e2000c101112 */
[C---:B------:R-:W-:Y:S02]  /*a200*/  ISETP.LT.OR P4, PT, R6.reuse, 0x92, !P0 ;  /* 0x000000920600780c */ /* 0x040fe40004781670 */
[----:B0-----:R-:W-:Y:S01]  /*a210*/  F2FP.SATFINITE.E4M3.F32.PACK_AB_MERGE_C R5, RZ, R144, RZ ;  /* 0x00000090ff05723e */ /* 0x001fe200048070ff */
[----:B------:R-:W-:Y:S01]  /*a220*/  @!P5 STG.E.U8 desc[UR18][R20.64+0x90], R145 ;  /* 0x000090911400d986 */ /* 0x000fe2000c101112 */
[----:B------:R-:W-:-:S03]  /*a230*/  ISETP.LT.OR P5, PT, R6, 0x99, !P1 ;  /* 0x000000990600780c */ /* 0x000fc60004fa1670 */
[----:B------:R0:W-:Y:S01]  /*a240*/  @!P6 STG.E.U8 desc[UR18][R20.64+0x91], R5 ;  /* 0x000091051400e986 */ /* 0x0001e2000c101112 */
[C---:B------:R-:W-:Y:S02]  /*a250*/  ISETP.LT.OR P6, PT, R6.reuse, 0x9a, !P1 ;  /* 0x0000009a0600780c */ /* 0x040fe40004fc1670 */
[----:B-1----:R-:W-:Y:S01]  /*a260*/  F2FP.SATFINITE.E4M3.F32.PACK_AB_MERGE_C R15, RZ, R142, RZ ;  /* 0x0000008eff0f723e */ /* 0x002fe200048070ff */
[----:B------:R-:W-:Y:S01]  /*a270*/  @!P3 STG.E.U8 desc[UR18][R18.64+0x90], R143 ;  /* 0x0000908f1200b986 */ /* 0x000fe2000c101112 */
        /* <DEDUP_REMOVED lines=35> */
[C---:B------:R-:W-:Y:S02]  /*a4b0*/  ISETP.LT.OR P5, PT, R6.reuse, 0xb2, !P0 ;  /* 0x000000b20600780c */ /* 0x040fe400047a1670 */
[C---:B------:R-:W-:Y:S01]  /*a4c0*/  ISETP.LT.OR P1, PT, R6.reuse, 0xba, !P1 ;  /* 0x000000ba0600780c */ /* 0x040fe20004f21670 */
[----:B------:R0:W-:Y:S01]  /*a4d0*/  @!P6 STG.E.U8 desc[UR18][R20.64+0xb1], R5 ;  /* 0x0000b1051400e986 */ /* 0x0001e2000c101112 */
[C---:B------:R-:W-:Y:S02]  /*a4e0*/  ISETP.LT.OR P6, PT, R6.reuse, 0xb9, !P0 ;  /* 0x000000b90600780c */ /* 0x040fe400047c1670 */
[----:B------:R-:W-:Y:S01]  /*a4f0*/  ISETP.LT.OR P0, PT, R6, 0xba, !P0 ;  /* 0x000000ba0600780c */ /* 0x000fe20004701670 */
[----:B------:R2:W-:Y:S01]  /*a500*/  @!P3 STG.E.U8 desc[UR18][R18.64+0xb0], R127 ;  /* 0x0000b07f1200b986 */ /* 0x0005e2000c101112 */
[----:B-1----:R-:W-:-:S02]  /*a510*/  F2FP.SATFINITE.E4M3.F32.PACK_AB_MERGE_C R15, RZ, R124, RZ ;  /* 0x0000007cff0f723e */ /* 0x002fc400048070ff */
[----:B0-----:R-:W-:-:S05]  /*a520*/  F2FP.SATFINITE.E4M3.F32.PACK_AB_MERGE_C R5, RZ, R126, RZ ;  /* 0x0000007eff05723e */ /* 0x001fca00048070ff */
[----:B------:R2:W-:Y:S04]  /*a530*/  @!P5 STG.E.U8 desc[UR18][R18.64+0xb1], R5 ;  /* 0x0000b1051200d986 */ /* 0x0005e8000c101112 */
[----:B------:R2:W-:Y:S04]  /*a540*/  @!P4 STG.E.U8 desc[UR18][R20.64+0xb8], R125 ;  /* 0x0000b87d1400c986 */ /* 0x0005e8000c101112 */
[----:B------:R2:W-:Y:S04]  /*a550*/  @!P1 STG.E.U8 desc[UR18][R20.64+0xb9], R15 ;  /* 0x0000b90f14009986 */ /* 0x0005e8000c101112 */
[----:B------:R2:W-:Y:S04]  /*a560*/  @!P6 STG.E.U8 desc[UR18][R18.64+0xb8], R123 ;  /* 0x0000b87b1200e986 */ /* 0x0005e8000c101112 */
[----:B------:R2:W-:Y:S02]  /*a570*/  @!P0 STG.E.U8 desc[UR18][R18.64+0xb9], R17 ;  /* 0x0000b91112008986 */ /* 0x0005e4000c101112 */
.L_x_230:
[----:B------:R-:W-:Y:S05]  /*a580*/  BSYNC B0 ;  /* 0x0000000000007941 */ /* 0x000fea0003800000 */
.L_x_36:
[C---:B------:R-:W-:Y:S01]  /*a590*/  LEA R2, P0, R8.reuse, R2, 0x1 ;  /* 0x0000000208027211 */ /* 0x040fe200078008ff */
[----:B------:R-:W-:Y:S01]  /*a5a0*/  ULDC.64 UR6, c[0x0][0x650] ;  /* 0x0001940000067ab9 */ /* 0x000fe20000000a00 */
[----:B-----5:R-:W-:Y:S01]  /*a5b0*/  IMAD.U32 R4, RZ, RZ, UR16 ;  /* 0x00000010ff047e24 */ /* 0x020fe2000f8e00ff */
[----:B0-23--:R-:W-:Y:S01]  /*a5c0*/  PRMT R14, RZ, 0x7610, R14 ;  /* 0x00007610ff0e7816 */ /* 0x00dfe2000000000e */
[----:B------:R-:W-:Y:S01]  /*a5d0*/  IMAD.MOV.U32 R6, RZ, RZ, -0x1 ;  /* 0xffffffffff067424 */ /* 0x000fe200078e00ff */
[----:B------:R-:W-:Y:S01]  /*a5e0*/  LEA.HI.X R3, R8, R3, R0, 0x1, P0 ;  /* 0x0000000308037211 */ /* 0x000fe200000f0c00 */
[----:B------:R0:W-:Y:S01]  /*a5f0*/  SYNCS.ARRIVE.TRANS64.A1T0 RZ, [R4+UR22], RZ ;  /* 0x000000ff04ff79a7 */ /* 0x0001e20008100016 */
[----:B------:R-:W-:Y:S01]  /*a600*/  ISETP.GE.U32.AND P0, PT, R2, UR6, PT ;  /* 0x0000000602007c0c */ /* 0x000fe2000bf06070 */
[----:B------:R-:W-:-:S03]  /*a610*/  IMAD.MOV.U32 R5, RZ, RZ, -0x1 ;  /* 0xffffffffff057424 */ /* 0x000fc600078e00ff */
[----:B------:R-:W-:Y:S01]  /*a620*/  ISETP.GE.U32.AND.EX P0, PT, R3, UR7, PT, P0 ;  /* 0x0000000703007c0c */ /* 0x000fe2000bf06100 */
[----:B0-----:R-:W-:-:S12]  /*a630*/  IMAD.MOV.U32 R4, RZ, RZ, -0x1 ;  /* 0xffffffffff047424 */ /* 0x001fd800078e00ff */
[----:B------:R-:W-:Y:S05]  /*a640*/  @P0 BRA `(.L_x_231) ;  /* 0x0000000400600947 */ /* 0x000fea0003800000 */
[----:B------:R-:W0:Y:S01]  /*a650*/  S2R R24, SR_CTAID.X ;  /* 0x0000000000187919 */ /* 0x000e220000002500 */
[----:B------:R-:W2:Y:S01]  /*a660*/  LDC.64 R18, c[0x0][0x628] ;  /* 0x00018a00ff127b82 */ /* 0x000ea20000000a00 */
[----:B------:R-:W-:Y:S01]  /*a670*/  ULDC UR6, c[0x0][0x150] ;  /* 0x0000540000067ab9 */ /* 0x000fe20000000800 */
[----:B------:R-:W-:Y:S01]  /*a680*/  IMAD.MOV.U32 R16, RZ, RZ, R2 ;  /* 0x000000ffff107224 */ /* 0x000fe200078e0002 */
[----:B------:R-:W3:Y:S01]  /*a690*/  S2R R26, SR_CTAID.Y ;  /* 0x00000000001a7919 */ /* 0x000ee20000002600 */
[----:B----4-:R-:W-:-:S04]  /*a6a0*/  IMAD.MOV.U32 R17, RZ, RZ, R3 ;  /* 0x000000ffff117224 */ /* 0x010fc800078e0003 */
[----:B------:R-:W4:Y:S08]  /*a6b0*/  LDC R27, c[0x0][0x144] ;  /* 0x00005100ff1b7b82 */ /* 0x000f300000000800 */
[----:B------:R-:W3:Y:S08]  /*a6c0*/  LDC R6, c[0x0][0x630] ;  /* 0x00018c00ff067b82 */ /* 0x000ef00000000800 */
[----:B-1----:R-:W1:Y:S01]  /*a6d0*/  LDC.64 R22, c[0x0][0x620] ;  /* 0x00018800ff167b82 */ /* 0x002e620000000a00 */
[----:B--2---:R-:W-:-:S04]  /*a6e0*/  ISETP.NE.U32.AND P0, PT, R18, RZ, PT ;  /* 0x000000ff1200720c */ /* 0x004fc80003f05070 */
[----:B------:R-:W-:Y:S02]  /*a6f0*/  ISETP.NE.AND.EX P0, PT, R19, RZ, PT, P0 ;  /* 0x000000ff1300720c */ /* 0x000fe40003f05300 */
[----:B0-----:R-:W-:-:S05]  /*a700*/  I2FP.F32.U32 R4, R24 ;  /* 0x0000001800047245 */ /* 0x001fca0000201000 */
[----:B------:R-:W-:-:S04]  /*a710*/  FMUL R4, R4, UR6 ;  /* 0x0000000604047c20 */ /* 0x000fc80008400000 */
[----:B------:R0:W2:Y:S02]  /*a720*/  F2I.U32.TRUNC.NTZ R25, R4 ;  /* 0x0000000400197305 */ /* 0x0000a4000020f000 */
[----:B---34-:R-:W-:Y:S05]  /*a730*/  @!P0 BRA `(.L_x_232) ;  /* 0x0000000000288947 */ /* 0x018fea0003800000 */
[----:B------:R-:W3:Y:S02]  /*a740*/  LDC R5, c[0x0][0x634] ;  /* 0x00018d00ff057b82 */ /* 0x000ee40000000800 */
[----:B---3--:R-:W-:-:S05]  /*a750*/  IADD3 R17, P0, R2, R5, RZ ;  /* 0x0000000502117210 */ /* 0x008fca0007f1e0ff */
[----:B------:R-:W-:-:S04]  /*a760*/  IMAD.X R21, RZ, RZ, R3, P0 ;  /* 0x000000ffff157224 */ /* 0x000fc800000e0603 */
[----:B0-----:R-:W-:-:S04]  /*a770*/  IMAD.WIDE.U32 R4, R21, R18, RZ ;  /* 0x0000001215047225 */ /* 0x001fc800078e00ff */
[----:B------:R-:W-:-:S04]  /*a780*/  IMAD.WIDE.U32 R14, P0, R17, R19, R4 ;  /* 0x00000013110e7225 */ /* 0x000fc80007800004 */
[----:B------:R-:W-:-:S04]  /*a790*/  IMAD.WIDE.U32 R4, R17, R18, RZ ;  /* 0x0000001211047225 */ /* 0x000fc800078e00ff */
[----:B------:R-:W-:Y:S01]  /*a7a0*/  IMAD.X R17, RZ, RZ, RZ, P0 ;  /* 0x000000ffff117224 */ /* 0x000fe200000e06ff */
[----:B------:R-:W-:Y:S01]  /*a7b0*/  IADD3 RZ, P0, R5, R14, RZ ;  /* 0x0000000e05ff7210 */ /* 0x000fe20007f1e0ff */
[----:B------:R-:W-:-:S04]  /*a7c0*/  IMAD.MOV.U32 R16, RZ, RZ, R15 ;  /* 0x000000ffff107224 */ /* 0x000fc800078e000f */
[----:B------:R-:W-:-:S08]  /*a7d0*/  IMAD.WIDE.U32.X R16, R21, R19, R16, P0 ;  /* 0x0000001315107225 */ /* 0x000fd000000e0410 */
.L_x_232:
[-CC-:B------:R-:W-:Y:S01]  /*a7e0*/  SHF.R.U64 R20, R16, R6.reuse, R17.reuse ;  /* 0x0000000610147219 */ /* 0x180fe20000001211 */
[----:B------:R-:W3:Y:S01]  /*a7f0*/  LDC.64 R30, c[0x0][0x640] ;  /* 0x00019000ff1e7b82 */ /* 0x000ee20000000a00 */
[----:B0-----:R-:W-:Y:S01]  /*a800*/  SHF.R.U32.HI R4, RZ, R6, R17 ;  /* 0x00000006ff047219 */ /* 0x001fe20000011611 */
[----:B--2---:R-:W-:Y:S01]  /*a810*/  IMAD.MOV R25, RZ, RZ, -R25 ;  /* 0x000000ffff197224 */ /* 0x004fe200078e0a19 */
[----:B------:R-:W-:Y:S01]  /*a820*/  IADD3 R15, P0, RZ, -R20, RZ ;  /* 0x80000014ff0f7210 */ /* 0x000fe20007f1e0ff */
[----:B------:R-:W-:Y:S01]  /*a830*/  ULDC UR6, c[0x0][0x154] ;  /* 0x0000550000067ab9 */ /* 0x000fe20000000800 */
[----:B------:R-:W-:Y:S02]  /*a840*/  IMAD.MOV.U32 R17, RZ, RZ, 0x1 ;  /* 0x00000001ff117424 */ /* 0x000fe400078e00ff */
[----:B------:R-:W-:Y:S01]  /*a850*/  IMAD R25, R27, R25, R24 ;  /* 0x000000191b197224 */ /* 0x000fe200078e0218 */
[----:B------:R-:W0:Y:S01]  /*a860*/  LDC R14, c[0x0][0x618] ;  /* 0x00018600ff0e7b82 */ /* 0x000e220000000800 */
[----:B------:R-:W-:-:S04]  /*a870*/  IMAD.X R5, RZ, RZ, ~R4, P0 ;  /* 0x000000ffff057224 */ /* 0x000fc800000e0e04 */
[-C--:B-1----:R-:W-:Y:S02]  /*a880*/  IMAD R6, R5, R22.reuse, RZ ;  /* 0x0000001605067224 */ /* 0x082fe400078e02ff */
[C---:B------:R-:W-:Y:S01]  /*a890*/  IMAD.WIDE.U32 R4, R15.reuse, R22, R2 ;  /* 0x000000160f047225 */ /* 0x040fe200078e0002 */
[----:B------:R-:W1:Y:S03]  /*a8a0*/  LDC R16, c[0x0][0x608] ;  /* 0x00018200ff107b82 */ /* 0x000e660000000800 */
[----:B------:R-:W-:Y:S01]  /*a8b0*/  IMAD R15, R15, R23, R6 ;  /* 0x000000170f0f7224 */ /* 0x000fe200078e0206 */
[----:B------:R-:W-:-:S03]  /*a8c0*/  I2FP.F32.U32 R6, R26 ;  /* 0x0000001a00067245 */ /* 0x000fc60000201000 */
[----:B------:R-:W-:Y:S01]  /*a8d0*/  IMAD.IADD R5, R5, 0x1, R15 ;  /* 0x0000000105057824 */ /* 0x000fe200078e020f */
[----:B------:R-:W2:Y:S01]  /*a8e0*/  LDC R28, c[0x0][0x658] ;  /* 0x00019600ff1c7b82 */ /* 0x000ea20000000800 */
[----:B---3--:R-:W-:Y:S01]  /*a8f0*/  ISETP.NE.U32.AND P0, PT, R30, RZ, PT ;  /* 0x000000ff1e00720c */ /* 0x008fe20003f05070 */
[----:B------:R-:W-:-:S03]  /*a900*/  IMAD.MOV.U32 R15, RZ, RZ, -0x1 ;  /* 0xffffffffff0f7424 */ /* 0x000fc600078e00ff */
[----:B------:R-:W-:-:S03]  /*a910*/  ISETP.NE.AND.EX P0, PT, R31, RZ, PT, P0 ;  /* 0x000000ff1f00720c */ /* 0x000fc60003f05300 */
[----:B------:R-:W3:Y:S01]  /*a920*/  LDC R23, c[0x0][0x148] ;  /* 0x00005200ff177b82 */ /* 0x000ee20000000800 */
[-CC-:B0-----:R-:W-:Y:S02]  /*a930*/  SHF.R.U64 R18, R4, R14.reuse, R5.reuse ;  /* 0x0000000e04127219 */ /* 0x181fe40000001205 */
[----:B------:R-:W-:Y:S01]  /*a940*/  SHF.R.U32.HI R5, RZ, R14, R5 ;  /* 0x0000000eff057219 */ /* 0x000fe20000011605 */
[----:B------:R-:W-:-:S04]  /*a950*/  FMUL R14, R6, UR6 ;  /* 0x00000006060e7c20 */ /* 0x000fc80008400000 */
[----:B------:R-:W0:Y:S01]  /*a960*/  LDC R24, c[0x0][0x600] ;  /* 0x00018000ff187b82 */ /* 0x000e220000000800 */
[----:B------:R4:W0:Y:S01]  /*a970*/  F2I.U32.TRUNC.NTZ R21, R14 ;  /* 0x0000000e00157305 */ /* 0x000822000020f000 */
[-CC-:B-1----:R-:W-:Y:S02]  /*a980*/  SHF.R.U64 R6, R18, R16.reuse, R5.reuse ;  /* 0x0000001012067219 */ /* 0x182fe40000001205 */
[----:B------:R-:W-:-:S04]  /*a990*/  SHF.R.U32.HI R5, RZ, R16, R5 ;  /* 0x00000010ff057219 */ /* 0x000fc80000011605 */
[----:B------:R-:W1:Y:S01]  /*a9a0*/  LDC R29, c[0x0][0x648] ;  /* 0x00019200ff1d7b82 */ /* 0x000e620000000800 */
[-CC-:B--2---:R-:W-:Y:S02]  /*a9b0*/  SHF.R.U64 R22, R6, R28.reuse, R5.reuse ;  /* 0x0000001c06167219 */ /* 0x184fe40000001205 */
[-C--:B------:R-:W-:Y:S02]  /*a9c0*/  SHF.L.U32 R15, R15, R28.reuse, RZ ;  /* 0x0000001c0f0f7219 */ /* 0x080fe400000006ff */
[-C--:B------:R-:W-:Y:S01]  /*a9d0*/  SHF.R.U32.HI R5, RZ, R28.reuse, R5 ;  /* 0x0000001cff057219 */ /* 0x080fe20000011605 */
[----:B------:R-:W-:Y:S01]  /*a9e0*/  IMAD.MOV.U32 R4, RZ, RZ, R22 ;  /* 0x000000ffff047224 */ /* 0x000fe200078e0016 */
[----:B------:R-:W-:Y:S01]  /*a9f0*/  SHF.L.U32 R28, R17, R28, RZ ;  /* 0x0000001c111c7219 */ /* 0x000fe200000006ff */
[----:B------:R-:W2:Y:S01]  /*aa00*/  LDC R32, c[0x0][0x638] ;  /* 0x00018e00ff207b82 */ /* 0x000ea20000000800 */
[----:B------:R-:W-:-:S07]  /*aa10*/  LOP3.LUT R27, RZ, R15, RZ, 0x33, !PT ;  /* 0x0000000fff1b7212 */ /* 0x000fce00078e33ff */
[----:B------:R-:W0:Y:S01]  /*aa20*/  LDC R33, c[0x0][0x610] ;  /* 0x00018400ff217b82 */ /* 0x000e220000000800 */
        /* <DEDUP_REMOVED lines=11> */
.L_x_233:
[----:B-1----:R-:W-:Y:S01]  /*aae0*/  SHF.R.U64 R4, R4, R29, R5 ;  /* 0x0000001d04047219 */ /* 0x002fe20000001205 */
[----:B0-----:R-:W-:Y:S01]  /*aaf0*/  VIADD R17, R24, 0xffffffff ;  /* 0xffffffff18117836 */ /* 0x001fe20000000000 */
[----:B------:R-:W-:Y:S01]  /*ab00*/  LOP3.LUT R15, R6, R27, RZ, 0xc0, !PT ;  /* 0x0000001b060f7212 */ /* 0x000fe200078ec0ff */
[----:B------:R-:W-:Y:S02]  /*ab10*/  IMAD.MOV R21, RZ, RZ, -R21 ;  /* 0x000000ffff157224 */ /* 0x000fe400078e0a15 */
[----:B------:R-:W-:Y:S02]  /*ab20*/  IMAD.MOV R5, RZ, RZ, -R4 ;  /* 0x000000ffff057224 */ /* 0x000fe400078e0a04 */
[----:B------:R-:W-:Y:S01]  /*ab30*/  IMAD R6, R28, R4, R15 ;  /* 0x000000041c067224 */ /* 0x000fe200078e020f */
[----:B------:R-:W-:Y:S01]  /*ab40*/  LOP3.LUT R15, R18, R17, RZ, 0xc0, !PT ;  /* 0x00000011120f7212 */ /* 0x000fe200078ec0ff */
[----:B---3--:R-:W-:Y:S02]  /*ab50*/  @P2 IMAD R25, R23, R21, R26 ;  /* 0x0000001517192224 */ /* 0x008fe400078e021a */
[----:B--2---:R-:W-:-:S02]  /*ab60*/  IMAD R4, R5, R32, R22 ;  /* 0x0000002005047224 */ /* 0x004fc400078e0216 */
[----:B------:R-:W-:Y:S02]  /*ab70*/  IMAD R6, R6, R33, R25 ;  /* 0x0000002106067224 */ /* 0x000fe400078e0219 */
[----:B------:R-:W-:Y:S02]  /*ab80*/  IMAD R15, R4, R24, R15 ;  /* 0x00000018040f7224 */ /* 0x000fe400078e020f */
[----:B------:R-:W-:Y:S02]  /*ab90*/  IMAD.MOV.U32 R14, RZ, RZ, 0x1 ;  /* 0x00000001ff0e7424 */ /* 0x000fe400078e00ff */
[----:B------:R-:W-:Y:S01]  /*aba0*/  IMAD.MOV.U32 R4, RZ, RZ, R20 ;  /* 0x000000ffff047224 */ /* 0x000fe200078e0014 */
[----:B------:R-:W-:Y:S02]  /*abb0*/  SEL R5, R15, R6, !P2 ;  /* 0x000000060f057207 */ /* 0x000fe40005000000 */
[----:B------:R-:W-:-:S07]  /*abc0*/  SEL R6, R6, R15, !P2 ;  /* 0x0000000f06067207 */ /* 0x000fce0005000000 */
.L_x_231:
[----:B------:R-:W-:Y:S02]  /*abd0*/  LOP3.LUT P0, RZ, R14, 0xff, RZ, 0xc0, !PT ;  /* 0x000000ff0eff7812 */ /* 0x000fe4000780c0ff */
[----:B------:R-:W-:-:S11]  /*abe0*/  LOP3.LUT R219, R219, 0x1, RZ, 0x3c, !PT ;  /* 0x00000001dbdb7812 */ /* 0x000fd600078e3cff */
[----:B------:R-:W-:Y:S05]  /*abf0*/  @P0 BRA `(.L_x_234) ;  /* 0xffffff6800c40947 */ /* 0x000fea000383ffff */
[----:B------:R-:W-:Y:S05]  /*ac00*/  EXIT ;  /* 0x000000000000794d */ /* 0x000fea0003800000 */
.L_x_14:
[----:B------:R-:W-:-:S08]  /*ac10*/  ISETP.NE.AND P0, PT, R20, RZ, PT ;  /* 0x000000ff1400720c */ /* 0x000fd00003f05270 */
[----:B-----5:R-:W0:-:S00]  /*ac20*/  USETMAXREG.DEALLOC.CTAPOOL 0x28 ;  /* 0x00000028000079c8 */ /* 0x020e0000080e0500 */
[----:B------:R-:W-:Y:S05]  /*ac30*/  @P0 EXIT ;  /* 0x000000000000094d */ /* 0x000fea0003800000 */
[----:B0-----:R-:W-:Y:S01]  /*ac40*/  LOP3.LUT P0, RZ, R16, 0xff, RZ, 0xc0, !PT ;  /* 0x000000ff10ff7812 */ /* 0x001fe2000780c0ff */
[----:B------:R-:W-:Y:S02]  /*ac50*/  IMAD.MOV.U32 R13, RZ, RZ, 0x1 ;  /* 0x00000001ff0d7424 */ /* 0x000fe400078e00ff */
[----:B------:R-:W-:-:S10]  /*ac60*/  IMAD.MOV.U32 R12, RZ, RZ, RZ ;  /* 0x000000ffff0c7224 */ /* 0x000fd400078e00ff */
[----:B------:R-:W-:Y:S05]  /*ac70*/  @!P0 BRA `(.L_x_235) ;  /* 0x0000000c00088947 */ /* 0x000fea0003800000 */
[----:B------:R-:W-:Y:S01]  /*ac80*/  LOP3.LUT P0, RZ, R15, 0x1f, RZ, 0xc0, !PT ;  /* 0x0000001f0fff7812 */ /* 0x000fe2000780c0ff */
[----:B------:R-:W-:Y:S01]  /*ac90*/  ULDC UR5, c[0x0][0x658] ;  /* 0x0001960000057ab9 */ /* 0x000fe20000000800 */
[----:B------:R-:W-:Y:S01]  /*aca0*/  UMOV UR6, 0xffffffff ;  /* 0xffffffff00067882 */ /* 0x000fe20000000000 */
[----:B------:R-:W-:Y:S01]  /*acb0*/  BSSY B0, `(.L_x_235) ;  /* 0x00000be000007945 */ /* 0x000fe20003800000 */
[----:B------:R-:W-:Y:S01]  /*acc0*/  USHF.L.U32 UR6, UR6, UR5, URZ ;  /* 0x0000000506067299 */ /* 0x000fe2000800063f */
[C---:B------:R-:W-:Y:S01]  /*acd0*/  ISETP.NE.AND P3, PT, R14.reuse, RZ, PT ;  /* 0x000000ff0e00720c */ /* 0x040fe20003f65270 */
[----:B------:R-:W-:Y:S01]  /*ace0*/  IMAD.MOV.U32 R15, RZ, RZ, 0x1 ;  /* 0x00000001ff0f7424 */ /* 0x000fe200078e00ff */
[----:B------:R-:W-:Y:S01]  /*acf0*/  ISETP.NE.OR P0, PT, R14, RZ, !P0 ;  /* 0x000000ff0e00720c */ /* 0x000fe20004705670 */
[----:B------:R-:W-:Y:S01]  /*ad00*/  IMAD.MOV.U32 R13, RZ, RZ, 0x1 ;  /* 0x00000001ff0d7424 */ /* 0x000fe200078e00ff */
[----:B------:R-:W-:Y:S01]  /*ad10*/  LOP3.LUT R14, R7, 0x2, RZ, 0xfc, !PT ;  /* 0x00000002070e7812 */ /* 0x000fe200078efcff */
[----:B------:R-:W-:Y:S01]  /*ad20*/  IMAD.MOV.U32 R12, RZ, RZ, RZ ;  /* 0x000000ffff0c7224 */ /* 0x000fe200078e00ff */
[----:B------:R-:W-:Y:S01]  /*ad30*/  ULDC UR4, c[0x0][0x600] ;  /* 0x0001800000047ab9 */ /* 0x000fe20000000800 */
[----:B------:R-:W-:Y:S01]  /*ad40*/  UMOV UR7, 0x1 ;  /* 0x0000000100077882 */ /* 0x000fe20000000000 */
[----:B------:R-:W-:-:S02]  /*ad50*/  UIADD3 UR22, UR13, 0x1, URZ ;  /* 0x000000010d167890 */ /* 0x000fc4000fffe03f */
[----:B------:R-:W-:Y:S02]  /*ad60*/  UIADD3 UR16, UR4, -0x1, URZ ;  /* 0xffffffff04107890 */ /* 0x000fe4000fffe03f */
[----:B------:R-:W-:Y:S02]  /*ad70*/  USHF.L.U32 UR18, UR7, UR5, URZ ;  /* 0x0000000507127299 */ /* 0x000fe4000800063f */
[----:B------:R-:W-:Y:S01]  /*ad80*/  ULOP3.LUT UR17, URZ, UR6, URZ, 0x33, !UPT ;  /* 0x000000063f117292 */ /* 0x000fe2000f8e333f */
[----:B------:R-:W-:-:S11]  /*ad90*/  ULDC.64 UR20, c[0x0][0x198] ;  /* 0x0000660000147ab9 */ /* 0x000fd60000000a00 */
.L_x_247:
[----:B------:R-:W-:-:S03]  /*ada0*/  UMOV UR4, 0xffffffff ;  /* 0xffffffff00047882 */ /* 0x000fc60000000000 */
[----:B------:R-:W-:Y:S05]  /*adb0*/  BRA.DIV UR4, `(.L_x_236) ;  /* 0x0000001e04387947 */ /* 0x000fea000b800000 */
[----:B------:R-:W-:-:S13]  /*adc0*/  ELECT P1, URZ, PT ;  /* 0x00000000003f782f */ /* 0x000fda0003820000 */
.L_x_284:
[----:B------:R-:W0:Y:S01]  /*add0*/  LDC R10, c[0x0][0x28c] ;  /* 0x0000a300ff0a7b82 */ /* 0x000e220000000800 */
[----:B------:R-:W-:Y:S01]  /*ade0*/  BSSY B1, `(.L_x_237) ;  /* 0x0000037000017945 */ /* 0x000fe20003800000 */
[----:B0-----:R-:W-:-:S13]  /*adf0*/  ISETP.LT.OR P1, PT, R10, 0x1, !P1 ;  /* 0x000000010a00780c */ /* 0x001fda0004f21670 */
[----:B------:R-:W-:Y:S05]  /*ae00*/  @P1 BRA `(.L_x_238) ;  /* 0x0000000000d01947 */ /* 0x000fea0003800000 */
[----:B------:R-:W-:Y:S02]  /*ae10*/  IMAD R16, R5, 0xc0, RZ ;  /* 0x000000c005107824 */ /* 0x000fe400078e02ff */
[----:B------:R-:W-:Y:S02]  /*ae20*/  IMAD.SHL.U32 R17, R6, 0x40, RZ ;  /* 0x0000004006117824 */ /* 0x000fe400078e00ff */
[----:B------:R-:W-:Y:S02]  /*ae30*/  IMAD.MOV.U32 R18, RZ, RZ, RZ ;  /* 0x000000ffff127224 */ /* 0x000fe400078e00ff */
[----:B------:R-:W-:Y:S02]  /*ae40*/  IMAD.U32 R20, RZ, RZ, UR22 ;  /* 0x00000016ff147e24 */ /* 0x000fe4000f8e00ff */
[----:B------:R-:W-:Y:S02]  /*ae50*/  IMAD.MOV.U32 R5, RZ, RZ, R13 ;  /* 0x000000ffff057224 */ /* 0x000fe400078e000d */
[----:B------:R-:W-:-:S07]  /*ae60*/  IMAD.MOV.U32 R6, RZ, RZ, R12 ;  /* 0x000000ffff067224 */ /* 0x000fce00078e000c */
.L_x_242:
[----:B------:R-:W0:Y:S01]  /*ae70*/  S2R R11, SR_CgaCtaId ;  /* 0x00000000000b7919 */ /* 0x000e220000008800 */
[----:B------:R-:W-:-:S04]  /*ae80*/  MOV R10, 0x400 ;  /* 0x00000400000a7802 */ /* 0x000fc80000000f00 */
[----:B0-----:R-:W-:Y:S02]  /*ae90*/  LEA R21, R11, R10, 0x18 ;  /* 0x0000000a0b157211 */ /* 0x001fe400078ec0ff */
[----:B------:R-:W-:Y:S01]  /*aea0*/  SHF.L.U32 R10, R5, 0x1f, RZ ;  /* 0x0000001f050a7819 */ /* 0x000fe200000006ff */
[----:B------:R-:W0:Y:S02]  /*aeb0*/  @!P3 LDC R11, c[0x0][0x500] ;  /* 0x00014000ff0bbb82 */ /* 0x000e240000000800 */
[----:B------:R-:W-:-:S04]  /*aec0*/  IMAD R19, R6, 0x8, R21 ;  /* 0x0000000806137824 */ /* 0x000fc800078e0215 */
[----:B------:R-:W1:Y:S02]  /*aed0*/  SYNCS.PHASECHK.TRANS64.TRYWAIT P1, [R19+URZ+0xe0], R10 ;  /* 0x0000e00a130075a7 */ /* 0x000e64000802017f */
[----:B-1----:R-:W-:Y:S05]  /*aee0*/  @!P1 BRA `(.L_x_239) ;  /* 0x0000001c000c9947 */ /* 0x002fea0003800000 */
.L_x_285:
[----:B-1----:R-:W-:Y:S01]  /*aef0*/  PRMT R10, R14, 0x9910, RZ ;  /* 0x000099100e0a7816 */ /* 0x002fe200000000ff */
[----:B0-----:R0:W-:Y:S03]  /*af00*/  @!P3 SYNCS.ARRIVE.TRANS64 RZ, [R19+URZ], R11 ;  /* 0x0000000b13ffb9a7 */ /* 0x0011e6000800003f */
[----:B------:R-:W-:-:S13]  /*af10*/  ISETP.NE.AND P1, PT, R10, 0x2, PT ;  /* 0x000000020a00780c */ /* 0x000fda0003f25270 */
[----:B0-----:R-:W-:Y:S05]  /*af20*/  @P1 BRA `(.L_x_240) ;  /* 0x0000000000041947 */ /* 0x001fea0003800000 */
[----:B------:R-:W-:Y:S01]  /*af30*/  BPT.TRAP 0x1 ;  /* 0x000000040000795c */ /* 0x000fe20000300000 */
.L_x_240:
[----:B------:R-:W-:Y:S05]  /*af40*/  @P0 BRA `(.L_x_241) ;  /* 0x0000000000040947 */ /* 0x000fea0003800000 */
[----:B------:R-:W-:Y:S01]  /*af50*/  BPT.TRAP 0x1 ;  /* 0x000000040000795c */ /* 0x000fe20000300000 */
.L_x_241:
[C-C-:B------:R-:W-:Y:S01]  /*af60*/  IMAD R10, R6.reuse, 0x800, R21.reuse ;  /* 0x00000800060a7824 */ /* 0x140fe200078e0215 */
[----:B------:R-:W-:Y:S01]  /*af70*/  R2UR UR9, R19 ;  /* 0x00000000130972ca */ /* 0x000fe200000e0000 */
[----:B------:R-:W-:Y:S01]  /*af80*/  IMAD R21, R6, 0x1800, R21 ;  /* 0x0000180006157824 */ /* 0x000fe200078e0215 */
[----:B------:R-:W-:Y:S01]  /*af90*/  UIADD3 UR4, UP0, UR20, 0xf0, URZ ;  /* 0x000000f014047890 */ /* 0x000fe2000ff1e03f */
[----:B------:R-:W-:Y:S01]  /*afa0*/  VIADD R20, R20, 0xffffffff ;  /* 0xffffffff14147836 */ /* 0x000fe20000000000 */
[----:B------:R-:W-:Y:S01]  /*afb0*/  R2UR UR5, R10 ;  /* 0x000000000a0572ca */ /* 0x000fe200000e0000 */
[----:B------:R-:W-:Y:S01]  /*afc0*/  UIADD3 UR24, UP1, UR20, 0x1f0, URZ ;  /* 0x000001f014187890 */ /* 0x000fe2000ff3e03f */
[----:B------:R-:W-:Y:S01]  /*afd0*/  R2UR UR8, R21 ;  /* 0x00000000150872ca */ /* 0x000fe200000e0000 */
[----:B------:R-:W-:Y:S01]  /*afe0*/  VIADD R6, R6, 0x1 ;  /* 0x0000000106067836 */ /* 0x000fe20000000000 */
[----:B------:R-:W-:Y:S01]  /*aff0*/  R2UR UR11, R17 ;  /* 0x00000000110b72ca */ /* 0x000fe200000e0000 */
[----:B------:R-:W-:Y:S01]  /*b000*/  UIADD3.X UR25, URZ, UR21, URZ, UP1, !UPT ;  /* 0x000000153f197290 */ /* 0x000fe20008ffe43f */
[----:B------:R-:W-:Y:S01]  /*b010*/  R2UR UR10, R18 ;  /* 0x00000000120a72ca */ /* 0x000fe200000e0000 */
[----:B------:R-:W-:Y:S01]  /*b020*/  UMOV UR6, 0x0 ;  /* 0x0000000000067882 */ /* 0x000fe20000000000 */
[----:B------:R-:W-:Y:S01]  /*b030*/  R2UR UR12, R4 ;  /* 0x00000000040c72ca */ /* 0x000fe200000e0000 */
[----:B------:R-:W-:Y:S01]  /*b040*/  UMOV UR7, 0x10000000 ;  /* 0x1000000000077882 */ /* 0x000fe20000000000 */
[----:B------:R-:W-:Y:S01]  /*b050*/  R2UR UR19, R16 ;  /* 0x00000000101372ca */ /* 0x000fe200000e0000 */
[----:B------:R-:W-:Y:S01]  /*b060*/  VIADD R18, R18, 0x20 ;  /* 0x0000002012127836 */ /* 0x000fe20000000000 */
[----:B------:R-:W-:Y:S01]  /*b070*/  ISETP.GT.AND P4, PT, R20, 0x1, PT ;  /* 0x000000011400780c */ /* 0x000fe20003f84270 */
[----:B------:R-:W-:Y:S01]  /*b080*/  UIADD3 UR14, UR5, 0x300, URZ ;  /* 0x00000300050e7890 */ /* 0x000fe2000fffe03f */
[----:B------:R-:W-:Y:S01]  /*b090*/  ISETP.NE.AND P1, PT, R6, 0x1c, PT ;  /* 0x0000001c0600780c */ /* 0x000fe20003f25270 */
[----:B------:R-:W-:-:S02]  /*b0a0*/  UIADD3.X UR5, URZ, UR21, URZ, UP0, !UPT ;  /* 0x000000153f057290 */ /* 0x000fc400087fe43f */
[----:B------:R-:W-:Y:S01]  /*b0b0*/  UIADD3 UR15, UR8, 0xe300, URZ ;  /* 0x0000e300080f7890 */ /* 0x000fe2000fffe03f */
[----:B------:R-:W-:Y:S02]  /*b0c0*/  SEL R10, RZ, 0x1, P1 ;  /* 0x00000001ff0a7807 */ /* 0x000fe40000800000 */
[----:B------:R-:W-:Y:S01]  /*b0d0*/  UMOV UR8, UR14 ;  /* 0x0000000e00087c82 */ /* 0x000fe20008000000 */
[----:B------:R-:W-:Y:S02]  /*b0e0*/  SEL R6, R6, RZ, P1 ;  /* 0x000000ff06067207 */ /* 0x000fe40000800000 */
[----:B------:R-:W-:Y:S01]  /*b0f0*/  LOP3.LUT R5, R5, R10, RZ, 0x3c, !PT ;  /* 0x0000000a05057212 */ /* 0x000fe200078e3cff */
[----:B------:R0:W-:Y:S02]  /*b100*/  UTMALDG.3D [UR8], [UR4], desc[UR6] ;  /* 0x00000608040075b4 */ /* 0x0001e40008011000 */
[----:B0-----:R-:W-:Y:S01]  /*b110*/  UMOV UR8, UR15 ;  /* 0x0000000f00087c82 */ /* 0x001fe20008000000 */
[----:B------:R-:W-:-:S02]  /*b120*/  UMOV UR11, UR19 ;  /* 0x00000013000b7c82 */ /* 0x000fc40008000000 */
[----:B------:R0:W-:Y:S02]  /*b130*/  UTMALDG.3D [UR8], [UR24], desc[UR6] ;  /* 0x00000608180075b4 */ /* 0x0001e40008011000 */
[----:B0-----:R-:W-:Y:S05]  /*b140*/  @P4 BRA `(.L_x_242) ;  /* 0xfffffffc00484947 */ /* 0x001fea000383ffff */
.L_x_238:
[----:B------:R-:W-:Y:S05]  /*b150*/  BSYNC B1 ;  /* 0x0000000000017941 */ /* 0x000fea0003800000 */
.L_x_237:
[----:B------:R-:W-:Y:S01]  /*b160*/  LOP3.LUT P5, RZ, R15, 0xff, RZ, 0xc0, !PT ;  /* 0x000000ff0fff7812 */ /* 0x000fe200078ac0ff */
[----:B------:R-:W-:Y:S01]  /*b170*/  VIADD R11, R12, UR13 ;  /* 0x0000000d0c0b7c36 */ /* 0x000fe20008000000 */
[----:B------:R-:W-:Y:S01]  /*b180*/  ULDC.64 UR4, c[0x0][0x650] ;  /* 0x0001940000047ab9 */ /* 0x000fe20000000a00 */
[----:B------:R-:W-:Y:S01]  /*b190*/  IMAD.U32 R6, RZ, RZ, UR13 ;  /* 0x0000000dff067e24 */ /* 0x000fe2000f8e00ff */
[----:B------:R-:W-:Y:S01]  /*b1a0*/  UISETP.GE.U32.AND UP0, UPT, UR13, 0x1c, UPT ;  /* 0x0000001c0d00788c */ /* 0x000fe2000bf06070 */
[----:B------:R-:W-:Y:S01]  /*b1b0*/  BSSY B1, `(.L_x_243) ;  /* 0x000006b000017945 */ /* 0x000fe20003800000 */
[----:B------:R-:W-:Y:S02]  /*b1c0*/  ISETP.GT.U32.AND P1, PT, R11, 0x1b, PT ;  /* 0x0000001b0b00780c */ /* 0x000fe40003f24070 */
[----:B------:R-:W-:Y:S02]  /*b1d0*/  PRMT R10, RZ, 0x7610, R10 ;  /* 0x00007610ff0a7816 */ /* 0x000fe4000000000a */
[----:B------:R-:W-:-:S02]  /*b1e0*/  ISETP.LT.U32.AND P1, PT, R6, 0x1c, P1 ;  /* 0x0000001c0600780c */ /* 0x000fc40000f21070 */
[----:B------:R-:W-:Y:S01]  /*b1f0*/  PLOP3.LUT P4, PT, PT, PT, UP0, 0x80, 0x0 ;  /* 0x000000000000781c */ /* 0x000fe20003f8f008 */
[----:B------:R-:W0:Y:S01]  /*b200*/  @P5 S2R R5, SR_CgaCtaId ;  /* 0x0000000000055919 */ /* 0x000e220000008800 */
[----:B------:R-:W-:Y:S02]  /*b210*/  @P5 MOV R4, 0x400 ;  /* 0x0000040000045802 */ /* 0x000fe40000000f00 */
[----:B------:R-:W-:Y:S02]  /*b220*/  SEL R6, RZ, 0x1, !P1 ;  /* 0x00000001ff067807 */ /* 0x000fe40004800000 */
[----:B------:R-:W-:Y:S02]  /*b230*/  PRMT R15, RZ, 0x7610, R15 ;  /* 0x00007610ff0f7816 */ /* 0x000fe4000000000f */
[----:B------:R-:W-:Y:S01]  /*b240*/  LOP3.LUT R13, R13, R6, RZ, 0x3c, !PT ;  /* 0x000000060d0d7212 */ /* 0x000fe200078e3cff */
[----:B------:R-:W-:Y:S01]  /*b250*/  IMAD.MOV.U32 R6, RZ, RZ, -0x1 ;  /* 0xffffffffff067424 */ /* 0x000fe200078e00ff */
[----:B0-----:R-:W-:-:S04]  /*b260*/  @P5 LEA R4, R5, R4, 0x18 ;  /* 0x0000000405045211 */ /* 0x001fc800078ec0ff */
[----:B------:R0:W-:Y:S01]  /*b270*/  @P5 SYNCS.ARRIVE.TRANS64.A1T0 RZ, [R4+URZ+0x1f8], RZ ;  /* 0x0001f8ff04ff59a7 */ /* 0x0001e2000810003f */
[----:B------:R-:W-:-:S04]  /*b280*/  IADD3 R2, P5, R2, R8, RZ ;  /* 0x0000000802027210 */ /* 0x000fc80007fbe0ff */
[----:B------:R-:W-:Y:S01]  /*b290*/  ISETP.GE.U32.AND P1, PT, R2, UR4, PT ;  /* 0x0000000402007c0c */ /* 0x000fe2000bf26070 */
[----:B------:R-:W-:Y:S01]  /*b2a0*/  IMAD.X R3, R3, 0x1, R0, P5 ;  /* 0x0000000103037824 */ /* 0x000fe200028e0600 */
[----:B0-----:R-:W-:-:S04]  /*b2b0*/  SHF.R.U32.HI R4, RZ, 0x2, R11 ;  /* 0x00000002ff047819 */ /* 0x001fc8000001160b */
[----:B------:R-:W-:Y:S01]  /*b2c0*/  ISETP.GE.U32.AND.EX P1, PT, R3, UR5, PT, P1 ;  /* 0x0000000503007c0c */ /* 0x000fe2000bf26110 */
[----:B------:R-:W-:-:S04]  /*b2d0*/  IMAD.WIDE.U32 R4, R4, 0x24924925, RZ ;  /* 0x2492492504047825 */ /* 0x000fc800078e00ff */
[----:B------:R-:W-:Y:S01]  /*b2e0*/  IMAD R12, R5, -0x1c, R11 ;  /* 0xffffffe4050c7824 */ /* 0x000fe200078e020b */
[----:B------:R-:W-:Y:S01]  /*b2f0*/  @P4 LOP3.LUT R13, R13, 0x1, R5, 0x78, !PT ;  /* 0x000000010d0d4812 */ /* 0x000fe200078e7805 */
[----:B------:R-:W-:Y:S02]  /*b300*/  IMAD.MOV.U32 R5, RZ, RZ, -0x1 ;  /* 0xffffffffff057424 */ /* 0x000fe400078e00ff */
[----:B------:R-:W-:-:S04]  /*b310*/  IMAD.MOV.U32 R4, RZ, RZ, -0x1 ;  /* 0xffffffffff047424 */ /* 0x000fc800078e00ff */
[----:B------:R-:W-:Y:S05]  /*b320*/  @P1 BRA `(.L_x_244) ;  /* 0x00000004004c1947 */ /* 0x000fea0003800000 */
[----:B------:R-:W0:Y:S01]  /*b330*/  S2R R17, SR_CTAID.X ;  /* 0x0000000000117919 */ /* 0x000e220000002500 */
[----:B------:R-:W-:Y:S01]  /*b340*/  ULDC.64 UR4, c[0x0][0x628] ;  /* 0x00018a0000047ab9 */ /* 0x000fe20000000a00 */
[----:B------:R-:W1:Y:S01]  /*b350*/  LDC R18, c[0x0][0x144] ;  /* 0x00005100ff127b82 */ /* 0x000e620000000800 */
[----:B------:R-:W-:Y:S01]  /*b360*/  ISETP.NE.U32.AND P1, PT, RZ, UR4, PT ;  /* 0x00000004ff007c0c */ /* 0x000fe2000bf25070 */
[----:B------:R-:W2:Y:S01]  /*b370*/  S2R R6, SR_CTAID.Y ;  /* 0x0000000000067919 */ /* 0x000ea20000002600 */
[----:B------:R-:W-:Y:S01]  /*b380*/  ULDC UR6, c[0x0][0x150] ;  /* 0x0000540000067ab9 */ /* 0x000fe20000000800 */
[----:B------:R-:W-:Y:S01]  /*b390*/  ULDC UR7, c[0x0][0x630] ;  /* 0x00018c0000077ab9 */ /* 0x000fe20000000800 */
[----:B------:R-:W-:Y:S01]  /*b3a0*/  ISETP.NE.AND.EX P1, PT, RZ, UR5, PT, P1 ;  /* 0x00000005ff007c0c */ /* 0x000fe2000bf25310 */
[----:B------:R-:W-:Y:S01]  /*b3b0*/  IMAD.MOV.U32 R4, RZ, RZ, R2 ;  /* 0x000000ffff047224 */ /* 0x000fe200078e0002 */
[----:B0-----:R-:W-:-:S05]  /*b3c0*/  I2FP.F32.U32 R5, R17 ;  /* 0x0000001100057245 */ /* 0x001fca0000201000 */
[----:B------:R-:W-:Y:S01]  /*b3d0*/  FMUL R20, R5, UR6 ;  /* 0x0000000605147c20 */ /* 0x000fe20008400000 */
[----:B------:R-:W-:-:S05]  /*b3e0*/  IMAD.MOV.U32 R5, RZ, RZ, R3 ;  /* 0x000000ffff057224 */ /* 0x000fca00078e0003 */
[----:B--2---:R-:W-:Y:S05]  /*b3f0*/  @!P1 BRA `(.L_x_245) ;  /* 0x0000000000289947 */ /* 0x004fea0003800000 */
[----:B------:R-:W-:Y:S02]  /*b400*/  ULDC UR6, c[0x0][0x634] ;  /* 0x00018d0000067ab9 */ /* 0x000fe40000000800 */
[----:B------:R-:W-:-:S05]  /*b410*/  IADD3 R5, P1, R2, UR6, RZ ;  /* 0x0000000602057c10 */ /* 0x000fca000ff3e0ff */
[----:B------:R-:W-:-:S04]  /*b420*/  IMAD.X R19, RZ, RZ, R3, P1 ;  /* 0x000000ffff137224 */ /* 0x000fc800008e0603 */
[----:B------:R-:W-:-:S04]  /*b430*/  IMAD.WIDE.U32 R10, R19, UR4, RZ ;  /* 0x00000004130a7c25 */ /* 0x000fc8000f8e00ff */
[----:B------:R-:W-:-:S04]  /*b440*/  IMAD.WIDE.U32 R10, P1, R5, UR5, R10 ;  /* 0x00000005050a7c25 */ /* 0x000fc8000f82000a */
[----:B------:R-:W-:-:S04]  /*b450*/  IMAD.WIDE.U32 R4, R5, UR4, RZ ;  /* 0x0000000405047c25 */ /* 0x000fc8000f8e00ff */
[----:B------:R-:W-:Y:S01]  /*b460*/  IMAD.MOV.U32 R4, RZ, RZ, R11 ;  /* 0x000000ffff047224 */ /* 0x000fe200078e000b */
[----:B------:R-:W-:Y:S01]  /*b470*/  IADD3 RZ, P4, R5, R10, RZ ;  /* 0x0000000a05ff7210 */ /* 0x000fe20007f9e0ff */
[----:B------:R-:W-:-:S04]  /*b480*/  IMAD.X R5, RZ, RZ, RZ, P1 ;  /* 0x000000ffff057224 */ /* 0x000fc800008e06ff */
[----:B------:R-:W-:-:S08]  /*b490*/  IMAD.WIDE.U32.X R4, R19, UR5, R4, P4 ;  /* 0x0000000513047c25 */ /* 0x000fd0000a0e0404 */
.L_x_245:
[--C-:B------:R-:W-:Y:S01]  /*b4a0*/  SHF.R.U64 R16, R4, UR7, R5.reuse ;  /* 0x0000000704107c19 */ /* 0x100fe20008001205 */
[----:B------:R-:W0:Y:S01]  /*b4b0*/  F2I.U32.TRUNC.NTZ R20, R20 ;  /* 0x0000001400147305 */ /* 0x000e22000020f000 */
[----:B------:R-:W-:Y:S01]  /*b4c0*/  SHF.R.U32.HI R4, RZ, UR7, R5 ;  /* 0x00000007ff047c19 */ /* 0x000fe20008011605 */
[----:B------:R-:W-:Y:S01]  /*b4d0*/  ULDC.64 UR4, c[0x0][0x620] ;  /* 0x0001880000047ab9 */ /* 0x000fe20000000a00 */
[----:B------:R-:W-:Y:S01]  /*b4e0*/  IADD3 R11, P1, RZ, -R16, RZ ;  /* 0x80000010ff0b7210 */ /* 0x000fe20007f3e0ff */
[----:B------:R-:W-:Y:S01]  /*b4f0*/  ULDC.64 UR6, c[0x0][0x640] ;  /* 0x0001900000067ab9 */ /* 0x000fe20000000a00 */
[----:B------:R-:W2:Y:S03]  /*b500*/  LDC R21, c[0x0][0x148] ;  /* 0x00005200ff157b82 */ /* 0x000ea60000000800 */
[----:B------:R-:W-:Y:S01]  /*b510*/  IMAD.X R4, RZ, RZ, ~R4, P1 ;  /* 0x000000ffff047224 */ /* 0x000fe200008e0e04 */
[----:B------:R-:W-:-:S03]  /*b520*/  ISETP.NE.U32.AND P1, PT, RZ, UR6, PT ;  /* 0x00000006ff007c0c */ /* 0x000fc6000bf25070 */
[----:B------:R-:W-:Y:S01]  /*b530*/  IMAD R10, R4, UR4, RZ ;  /* 0x00000004040a7c24 */ /* 0x000fe2000f8e02ff */
[----:B------:R-:W-:Y:S01]  /*b540*/  ISETP.NE.AND.EX P1, PT, RZ, UR7, PT, P1 ;  /* 0x00000007ff007c0c */ /* 0x000fe2000bf25310 */
[----:B------:R-:W-:Y:S01]  /*b550*/  IMAD.WIDE.U32 R4, R11, UR4, R2 ;  /* 0x000000040b047c25 */ /* 0x000fe2000f8e0002 */
[----:B------:R-:W-:-:S03]  /*b560*/  ULDC UR4, c[0x0][0x618] ;  /* 0x0001860000047ab9 */ /* 0x000fc60000000800 */
[----:B------:R-:W-:Y:S01]  /*b570*/  IMAD R11, R11, UR5, R10 ;  /* 0x000000050b0b7c24 */ /* 0x000fe2000f8e020a */
[----:B------:R-:W-:Y:S01]  /*b580*/  ULDC UR5, c[0x0][0x154] ;  /* 0x0000550000057ab9 */ /* 0x000fe20000000800 */
[----:B0-----:R-:W-:Y:S02]  /*b590*/  IMAD.MOV R10, RZ, RZ, -R20 ;  /* 0x000000ffff0a7224 */ /* 0x001fe400078e0a14 */
[----:B------:R-:W-:Y:S02]  /*b5a0*/  IMAD.IADD R5, R5, 0x1, R11 ;  /* 0x0000000105057824 */ /* 0x000fe400078e020b */
[----:B-1----:R-:W-:Y:S01]  /*b5b0*/  IMAD R17, R18, R10, R17 ;  /* 0x0000000a12117224 */ /* 0x002fe200078e0211 */
[----:B------:R-:W-:Y:S02]  /*b5c0*/  I2FP.F32.U32 R10, R6 ;  /* 0x00000006000a7245 */ /* 0x000fe40000201000 */
[--C-:B------:R-:W-:Y:S02]  /*b5d0*/  SHF.R.U64 R18, R4, UR4, R5.reuse ;  /* 0x0000000404127c19 */ /* 0x100fe40008001205 */
[----:B------:R-:W-:Y:S01]  /*b5e0*/  SHF.R.U32.HI R5, RZ, UR4, R5 ;  /* 0x00000004ff057c19 */ /* 0x000fe20008011605 */
[----:B------:R-:W-:Y:S01]  /*b5f0*/  FMUL R10, R10, UR5 ;  /* 0x000000050a0a7c20 */ /* 0x000fe20008400000 */
[----:B------:R-:W-:-:S02]  /*b600*/  ULDC UR4, c[0x0][0x608] ;  /* 0x0001820000047ab9 */ /* 0x000fc40000000800 */
[--C-:B------:R-:W-:Y:S01]  /*b610*/  SHF.R.U64 R20, R18, UR4, R5.reuse ;  /* 0x0000000412147c19 */ /* 0x100fe20008001205 */
[----:B------:R0:W1:Y:S01]  /*b620*/  F2I.U32.TRUNC.NTZ R22, R10 ;  /* 0x0000000a00167305 */ /* 0x000062000020f000 */
[----:B------:R-:W-:Y:S01]  /*b630*/  SHF.R.U32.HI R5, RZ, UR4, R5 ;  /* 0x00000004ff057c19 */ /* 0x000fe20008011605 */
[----:B------:R-:W-:-:S03]  /*b640*/  ULDC UR4, c[0x0][0x658] ;  /* 0x0001960000047ab9 */ /* 0x000fc60000000800 */
[--C-:B------:R-:W-:Y:S02]  /*b650*/  SHF.R.U64 R19, R20, UR4, R5.reuse ;  /* 0x0000000414137c19 */ /* 0x100fe40008001205 */
[----:B------:R-:W-:-:S03]  /*b660*/  SHF.R.U32.HI R23, RZ, UR4, R5 ;  /* 0x00000004ff177c19 */ /* 0x000fc60008011605 */
[----:B------:R-:W-:Y:S02]  /*b670*/  IMAD.MOV.U32 R4, RZ, RZ, R19 ;  /* 0x000000ffff047224 */ /* 0x000fe400078e0013 */
[----:B------:R-:W-:Y:S01]  /*b680*/  IMAD.MOV.U32 R5, RZ, RZ, R23 ;  /* 0x000000ffff057224 */ /* 0x000fe200078e0017 */
[----:B0-----:R-:W-:Y:S06]  /*b690*/  @!P1 BRA `(.L_x_246) ;  /* 0x0000000000289947 */ /* 0x001fec0003800000 */
        /* <DEDUP_REMOVED lines=10> */
.L_x_246:
[----:B------:R-:W-:Y:S01]  /*b740*/  ULDC UR4, c[0x0][0x648] ;  /* 0x0001920000047ab9 */ /* 0x000fe20000000800 */
[----:B-1----:R-:W-:Y:S01]  /*b750*/  IMAD.MOV R22, RZ, RZ, -R22 ;  /* 0x000000ffff167224 */ /* 0x002fe200078e0a16 */
[----:B------:R-:W-:Y:S01]  /*b760*/  SHF.R.U64 R5, R4, UR4, R5 ;  /* 0x0000000404057c19 */ /* 0x000fe20008001205 */
[----:B------:R-:W-:Y:S01]  /*b770*/  ULDC UR4, c[0x0][0x638] ;  /* 0x00018e0000047ab9 */ /* 0x000fe20000000800 */
[----:B------:R-:W-:Y:S01]  /*b780*/  LOP3.LUT R4, R20, UR17, RZ, 0xc0, !PT ;  /* 0x0000001114047c12 */ /* 0x000fe2000f8ec0ff */
[----:B--2---:R-:W-:Y:S01]  /*b790*/  @P2 IMAD R17, R21, R22, R6 ;  /* 0x0000001615112224 */ /* 0x004fe200078e0206 */
[----:B------:R-:W-:Y:S01]  /*b7a0*/  LOP3.LUT R18, R18, UR16, RZ, 0xc0, !PT ;  /* 0x0000001012127c12 */ /* 0x000fe2000f8ec0ff */
[----:B------:R-:W-:Y:S01]  /*b7b0*/  IMAD.MOV R6, RZ, RZ, -R5 ;  /* 0x000000ffff067224 */ /* 0x000fe200078e0a05 */
[----:B------:R-:W-:Y:S01]  /*b7c0*/  ULDC UR5, c[0x0][0x610] ;  /* 0x0001840000057ab9 */ /* 0x000fe20000000800 */
[----:B------:R-:W-:Y:S02]  /*b7d0*/  IMAD R4, R5, UR18, R4 ;  /* 0x0000001205047c24 */ /* 0x000fe4000f8e0204 */
[----:B------:R-:W-:Y:S01]  /*b7e0*/  IMAD R19, R6, UR4, R19 ;  /* 0x0000000406137c24 */ /* 0x000fe2000f8e0213 */
[----:B------:R-:W-:Y:S01]  /*b7f0*/  ULDC UR4, c[0x0][0x600] ;  /* 0x0001800000047ab9 */ /* 0x000fe20000000800 */
[----:B------:R-:W-:-:S02]  /*b800*/  IMAD R17, R4, UR5, R17 ;  /* 0x0000000504117c24 */ /* 0x000fc4000f8e0211 */
[----:B------:R-:W-:Y:S02]  /*b810*/  IMAD R6, R19, UR4, R18 ;  /* 0x0000000413067c24 */ /* 0x000fe4000f8e0212 */
[----:B------:R-:W-:Y:S02]  /*b820*/  IMAD.MOV.U32 R10, RZ, RZ, 0x1 ;  /* 0x00000001ff0a7424 */ /* 0x000fe400078e00ff */
[----:B------:R-:W-:Y:S01]  /*b830*/  IMAD.MOV.U32 R4, RZ, RZ, R16 ;  /* 0x000000ffff047224 */ /* 0x000fe200078e0010 */
[----:B------:R-:W-:Y:S02]  /*b840*/  SEL R5, R6, R17, !P2 ;  /* 0x0000001106057207 */ /* 0x000fe40005000000 */
[----:B------:R-:W-:-:S07]  /*b850*/  SEL R6, R17, R6, !P2 ;  /* 0x0000000611067207 */ /* 0x000fce0005000000 */
.L_x_244:
[----:B------:R-:W-:Y:S05]  /*b860*/  BSYNC B1 ;  /* 0x0000000000017941 */ /* 0x000fea0003800000 */
.L_x_243:
[----:B------:R-:W-:-:S13]  /*b870*/  LOP3.LUT P1, RZ, R10, 0xff, RZ, 0xc0, !PT ;  /* 0x000000ff0aff7812 */ /* 0x000fda000782c0ff */
[----:B------:R-:W-:Y:S05]  /*b880*/  @P1 BRA `(.L_x_247) ;  /* 0xfffffff400441947 */ /* 0x000fea000383ffff */
[----:B------:R-:W-:Y:S05]  /*b890*/  BSYNC B0 ;  /* 0x0000000000007941 */ /* 0x000fea0003800000 */
.L_x_235:
[----:B------:R-:W-:-:S03]  /*b8a0*/  UMOV UR4, 0xffffffff ;  /* 0xffffffff00047882 */ /* 0x000fc60000000000 */
[----:B------:R-:W-:Y:S05]  /*b8b0*/  BRA.DIV UR4, `(.L_x_248) ;  /* 0x0000001204ac7947 */ /* 0x000fea000b800000 */
[----:B------:R-:W-:-:S13]  /*b8c0*/  ELECT P0, URZ, PT ;  /* 0x00000000003f782f */ /* 0x000fda0003800000 */
.L_x_288:
[----:B------:R-:W-:Y:S04]  /*b8d0*/  BSSY B0, `(.L_x_249) ;  /* 0x0000103000007945 */ /* 0x000fe80003800000 */
[----:B------:R-:W-:Y:S05]  /*b8e0*/  @!P0 BRA `(.L_x_250) ;  /* 0x0000001000048947 */ /* 0x000fea0003800000 */
[----:B------:R-:W-:-:S04]  /*b8f0*/  LOP3.LUT R7, R7, 0x2, RZ, 0xfc, !PT ;  /* 0x0000000207077812 */ /* 0x000fc800078efcff */
[----:B------:R-:W-:-:S13]  /*b900*/  ISETP.NE.AND P0, PT, R7, 0x3, PT ;  /* 0x000000030700780c */ /* 0x000fda0003f05270 */
[----:B------:R-:W-:Y:S05]  /*b910*/  @!P0 BRA `(.L_x_251) ;  /* 0x0000000000048947 */ /* 0x000fea0003800000 */
[----:B------:R-:W-:Y:S01]  /*b920*/  BPT.TRAP 0x1 ;  /* 0x000000040000795c */ /* 0x000fe20000300000 */
.L_x_251:
[----:B------:R-:W0:Y:S01]  /*b930*/  S2R R3, SR_CgaCtaId ;  /* 0x0000000000037919 */ /* 0x000e220000008800 */
[----:B------:R-:W-:Y:S02]  /*b940*/  MOV R0, 0x400 ;  /* 0x0000040000007802 */ /* 0x000fe40000000f00 */
[----:B------:R-:W-:Y:S02]  /*b950*/  SHF.L.U32 R2, R13, 0x1f, RZ ;  /* 0x0000001f0d027819 */ /* 0x000fe400000006ff */
[----:B0-----:R-:W-:-:S05]  /*b960*/  LEA R3, R3, R0, 0x18 ;  /* 0x0000000003037211 */ /* 0x001fca00078ec0ff */
[----:B------:R-:W-:-:S04]  /*b970*/  VIADD R3, R3, 0xe0 ;  /* 0x000000e003037836 */ /* 0x000fc80000000000 */
[C---:B------:R-:W-:Y:S02]  /*b980*/  IMAD R5, R12.reuse, 0x8, R3 ;  /* 0x000000080c057824 */ /* 0x040fe400078e0203 */
[----:B------:R-:W-:Y:S02]  /*b990*/  VIADD R12, R12, 0x1 ;  /* 0x000000010c0c7836 */ /* 0x000fe40000000000 */
[----:B------:R-:W0:Y:S03]  /*b9a0*/  SYNCS.PHASECHK.TRANS64.TRYWAIT P0, [R5+URZ], R2 ;  /* 0x00000002050075a7 */ /* 0x000e26000800017f */
[----:B------:R-:W-:-:S04]  /*b9b0*/  ISETP.NE.AND P1, PT, R12, 0x1c, PT ;  /* 0x0000001c0c00780c */ /* 0x000fc80003f25270 */
[----:B------:R-:W-:Y:S02]  /*b9c0*/  SEL R0, RZ, 0x1, P1 ;  /* 0x00000001ff007807 */ /* 0x000fe40000800000 */
[----:B------:R-:W-:Y:S02]  /*b9d0*/  SEL R12, R12, RZ, P1 ;  /* 0x000000ff0c0c7207 */ /* 0x000fe40000800000 */
[----:B------:R-:W-:-:S03]  /*b9e0*/  LOP3.LUT R13, R13, R0, RZ, 0x3c, !PT ;  /* 0x000000000d0d7212 */ /* 0x000fc600078e3cff */
[----:B------:R-:W-:Y:S01]  /*b9f0*/  IMAD R7, R12, 0x8, R3 ;  /* 0x000000080c077824 */ /* 0x000fe200078e0203 */
[----:B------:R-:W-:Y:S01]  /*ba00*/  SHF.L.U32 R4, R13, 0x1f, RZ ;  /* 0x0000001f0d047819 */ /* 0x000fe200000006ff */
[----:B0-----:R-:W-:Y:S06]  /*ba10*/  @!P0 BRA `(.L_x_252) ;  /* 0x0000001000788947 */ /* 0x001fec0003800000 */
.L_x_289:
[----:B------:R-:W1:Y:S01]  /*ba20*/  SYNCS.PHASECHK.TRANS64.TRYWAIT P0, [R7+URZ], R4 ;  /* 0x00000004070075a7 */ /* 0x000e62000800017f */
[----:B------:R-:W-:-:S05]  /*ba30*/  VIADD R0, R12, 0x1 ;  /* 0x000000010c007836 */ /* 0x000fca0000000000 */
[----:B------:R-:W-:-:S04]  /*ba40*/  ISETP.NE.AND P1, PT, R0, 0x1c, PT ;  /* 0x0000001c0000780c */ /* 0x000fc80003f25270 */
[----:B0-----:R-:W-:Y:S02]  /*ba50*/  SEL R2, RZ, 0x1, P1 ;  /* 0x00000001ff027807 */ /* 0x001fe40000800000 */
[----:B------:R-:W-:Y:S02]  /*ba60*/  SEL R0, R0, RZ, P1 ;  /* 0x000000ff00007207 */ /* 0x000fe40000800000 */
[----:B------:R-:W-:-:S03]  /*ba70*/  LOP3.LUT R13, R13, R2, RZ, 0x3c, !PT ;  /* 0x000000020d0d7212 */ /* 0x000fc600078e3cff */
[----:B------:R-:W-:Y:S01]  /*ba80*/  IMAD R6, R0, 0x8, R3 ;  /* 0x0000000800067824 */ /* 0x000fe200078e0203 */
[----:B------:R-:W-:Y:S01]  /*ba90*/  SHF.L.U32 R5, R13, 0x1f, RZ ;  /* 0x0000001f0d057819 */ /* 0x000fe200000006ff */
[----:B-1----:R-:W-:Y:S06]  /*baa0*/  @!P0 BRA `(.L_x_253) ;  /* 0x0000001000688947 */ /* 0x002fec0003800000 */
.L_x_290:
[----:B------:R-:W1:Y:S01]  /*bab0*/  SYNCS.PHASECHK.TRANS64.TRYWAIT P0, [R6+URZ], R5 ;  /* 0x00000005060075a7 */ /* 0x000e62000800017f */
[----:B------:R-:W-:-:S05]  /*bac0*/  VIADD R0, R0, 0x1 ;  /* 0x0000000100007836 */ /* 0x000fca0000000000 */
[----:B------:R-:W-:-:S04]  /*bad0*/  ISETP.NE.AND P1, PT, R0, 0x1c, PT ;  /* 0x0000001c0000780c */ /* 0x000fc80003f25270 */
[----:B------:R-:W-:Y:S02]  /*bae0*/  SEL R2, RZ, 0x1, P1 ;  /* 0x00000001ff027807 */ /* 0x000fe40000800000 */
[----:B------:R-:W-:Y:S02]  /*baf0*/  SEL R0, R0, RZ, P1 ;  /* 0x000000ff00007207 */ /* 0x000fe40000800000 */
[----:B------:R-:W-:-:S03]  /*bb00*/  LOP3.LUT R13, R13, R2, RZ, 0x3c, !PT ;  /* 0x000000020d0d7212 */ /* 0x000fc600078e3cff */
[----:B0-----:R-:W-:Y:S01]  /*bb10*/  IMAD R7, R0, 0x8, R3 ;  /* 0x0000000800077824 */ /* 0x001fe200078e0203 */
[----:B------:R-:W-:Y:S01]  /*bb20*/  SHF.L.U32 R4, R13, 0x1f, RZ ;  /* 0x0000001f0d047819 */ /* 0x000fe200000006ff */
[----:B-1----:R-:W-:Y:S06]  /*bb30*/  @!P0 BRA `(.L_x_254) ;  /* 0x0000001000588947 */ /* 0x002fec0003800000 */
.L_x_291:
        /* <DEDUP_REMOVED lines=9> */
.L_x_292:
        /* <DEDUP_REMOVED lines=9> */
.L_x_293:
        /* <DEDUP_REMOVED lines=9> */
.L_x_294:
        /* <DEDUP_REMOVED lines=9> */
.L_x_295:
        /* <DEDUP_REMOVED lines=9> */
.L_x_296:
        /* <DEDUP_REMOVED lines=9> */
.L_x_297:
        /* <DEDUP_REMOVED lines=9> */
.L_x_298:
        /* <DEDUP_REMOVED lines=9> */
.L_x_299:
        /* <DEDUP_REMOVED lines=9> */
.L_x_300:
        /* <DEDUP_REMOVED lines=9> */
.L_x_301:
        /* <DEDUP_REMOVED lines=9> */
.L_x_302:
        /* <DEDUP_REMOVED lines=9> */
.L_x_303:
        /* <DEDUP_REMOVED lines=9> */
.L_x_304:
        /* <DEDUP_REMOVED lines=9> */
.L_x_305:
        /* <DEDUP_REMOVED lines=9> */
.L_x_306:
        /* <DEDUP_REMOVED lines=9> */
.L_x_307:
        /* <DEDUP_REMOVED lines=9> */
.L_x_308:
        /* <DEDUP_REMOVED lines=9> */
.L_x_309:
        /* <DEDUP_REMOVED lines=9> */
.L_x_310:
        /* <DEDUP_REMOVED lines=9> */
.L_x_311:
        /* <DEDUP_REMOVED lines=9> */
.L_x_312:
        /* <DEDUP_REMOVED lines=9> */
.L_x_313:
        /* <DEDUP_REMOVED lines=9> */
.L_x_314:
[----:B------:R-:W1:Y:S01]  /*c830*/  SYNCS.PHASECHK.TRANS64.TRYWAIT P0, [R6+URZ], R5 ;  /* 0x00000005060075a7 */ /* 0x000e62000800017f */
[----:B------:R-:W-:-:S05]  /*c840*/  VIADD R0, R0, 0x1 ;  /* 0x0000000100007836 */ /* 0x000fca0000000000 */
[----:B------:R-:W-:-:S04]  /*c850*/  ISETP.NE.AND P1, PT, R0, 0x1c, PT ;  /* 0x0000001c0000780c */ /* 0x000fc80003f25270 */
[----:B------:R-:W-:Y:S02]  /*c860*/  SEL R2, RZ, 0x1, P1 ;  /* 0x00000001ff027807 */ /* 0x000fe40000800000 */
[----:B------:R-:W-:Y:S02]  /*c870*/  SEL R0, R0, RZ, P1 ;  /* 0x000000ff00007207 */ /* 0x000fe40000800000 */
[----:B------:R-:W-:Y:S01]  /*c880*/  LOP3.LUT R2, R13, R2, RZ, 0x3c, !PT ;  /* 0x000000020d027212 */ /* 0x000fe200078e3cff */
[----:B-1----:R-:W-:Y:S06]  /*c890*/  @!P0 BRA `(.L_x_278) ;  /* 0x0000000800e08947 */ /* 0x002fec0003800000 */
.L_x_315:
[----:B------:R-:W-:Y:S01]  /*c8a0*/  IMAD R3, R0, 0x8, R3 ;  /* 0x0000000800037824 */ /* 0x000fe200078e0203 */
[----:B------:R-:W-:-:S07]  /*c8b0*/  SHF.L.U32 R0, R2, 0x1f, RZ ;  /* 0x0000001f02007819 */ /* 0x000fce00000006ff */
.L_x_279:
[----:B--2---:R2:W3:Y:S02]  /*c8c0*/  SYNCS.PHASECHK.TRANS64.TRYWAIT P0, [R3+URZ], R0 ;  /* 0x00000000030075a7 */ /* 0x0044e4000800017f */
[----:B---3--:R-:W-:Y:S05]  /*c8d0*/  @!P0 NANOSLEEP.SYNCS 0x989680 ;  /* 0x009896800000895d */ /* 0x008fea0003900000 */
[----:B------:R-:W3:Y:S02]  /*c8e0*/  @!P0 SYNCS.PHASECHK.TRANS64 P0, [R3+URZ], R0 ;  /* 0x00000000030085a7 */ /* 0x000ee4000800007f */
[----:B---3--:R-:W-:Y:S05]  /*c8f0*/  @!P0 BRA `(.L_x_279) ;  /* 0xfffffffc00f08947 */ /* 0x008fea000383ffff */
.L_x_250:
[----:B------:R-:W-:Y:S05]  /*c900*/  BSYNC B0 ;  /* 0x0000000000007941 */ /* 0x000fea0003800000 */
.L_x_249:
[----:B------:R-:W-:Y:S05]  /*c910*/  EXIT ;  /* 0x000000000000794d */ /* 0x000fea0003800000 */
.L_x_16:
[----:B0-----:R-:W-:-:S04]  /*c920*/  IMAD.U32 R15, RZ, RZ, UR15 ;  /* 0x0000000fff0f7e24 */ /* 0x001fc8000f8e00ff */
[----:B------:R0:W1:Y:S03]  /*c930*/  SYNCS.PHASECHK.TRANS64.TRYWAIT P0, [R15+URZ+-0x8], R14 ;  /* 0xfffff80e0f0075a7 */ /* 0x000066000800017f */
[----:B-1----:R-:W-:Y:S05]  /*c940*/  @!P0 NANOSLEEP.SYNCS 0x989680 ;  /* 0x009896800000895d */ /* 0x002fea0003900000 */
[----:B------:R-:W1:Y:S02]  /*c950*/  @!P0 SYNCS.PHASECHK.TRANS64 P0, [R15+URZ+-0x8], R14 ;  /* 0xfffff80e0f0085a7 */ /* 0x000e64000800007f */
[----:B-1----:R-:W-:Y:S05]  /*c960*/  @!P0 BRA `(.L_x_16) ;  /* 0xfffffffc00ec8947 */ /* 0x002fea000383ffff */
[----:B------:R-:W-:Y:S05]  /*c970*/  BRA `(.L_x_280) ;  /* 0xffffff4c00807947 */ /* 0x000fea000383ffff */
.L_x_21:
[----:B-1----:R-:W-:-:S04]  /*c980*/  IMAD.U32 R15, RZ, RZ, UR6 ;  /* 0x00000006ff0f7e24 */ /* 0x002fc8000f8e00ff */
[----:B------:R1:W2:Y:S03]  /*c990*/  SYNCS.PHASECHK.TRANS64.TRYWAIT P0, [R15+URZ], R14 ;  /* 0x0000000e0f0075a7 */ /* 0x0002a6000800017f */
[----:B--2---:R-:W-:Y:S05]  /*c9a0*/  @!P0 NANOSLEEP.SYNCS 0x989680 ;  /* 0x009896800000895d */ /* 0x004fea0003900000 */
[----:B------:R-:W2:Y:S02]  /*c9b0*/  @!P0 SYNCS.PHASECHK.TRANS64 P0, [R15+URZ], R14 ;  /* 0x0000000e0f0085a7 */ /* 0x000ea4000800007f */
[----:B--2---:R-:W-:Y:S05]  /*c9c0*/  @!P0 BRA `(.L_x_21) ;  /* 0xfffffffc00ec8947 */ /* 0x004fea000383ffff */
[----:B------:R-:W-:Y:S05]  /*c9d0*/  BRA `(.L_x_20) ;  /* 0xffffff5400287947 */ /* 0x000fea000383ffff */
.L_x_27:
[----:B-1----:R-:W-:-:S04]  /*c9e0*/  IMAD.U32 R16, RZ, RZ, UR9 ;  /* 0x00000009ff107e24 */ /* 0x002fc8000f8e00ff */
[----:B------:R1:W2:Y:S03]  /*c9f0*/  SYNCS.PHASECHK.TRANS64.TRYWAIT P0, [R16+URZ], R15 ;  /* 0x0000000f100075a7 */ /* 0x0002a6000800017f */
[----:B--2---:R-:W-:Y:S05]  /*ca00*/  @!P0 NANOSLEEP.SYNCS 0x989680 ;  /* 0x009896800000895d */ /* 0x004fea0003900000 */
[----:B------:R-:W2:Y:S02]  /*ca10*/  @!P0 SYNCS.PHASECHK.TRANS64 P0, [R16+URZ], R15 ;  /* 0x0000000f100085a7 */ /* 0x000ea4000800007f */
[----:B--2---:R-:W-:Y:S05]  /*ca20*/  @!P0 BRA `(.L_x_27) ;  /* 0xfffffffc00ec8947 */ /* 0x004fea000383ffff */
[----:B------:R-:W-:Y:S05]  /*ca30*/  BRA `(.L_x_26) ;  /* 0xffffff6000087947 */ /* 0x000fea000383ffff */
.L_x_35:
[----:B0-----:R-:W-:-:S04]  /*ca40*/  IMAD.U32 R17, RZ, RZ, UR15 ;  /* 0x0000000fff117e24 */ /* 0x001fc8000f8e00ff */
[----:B------:R0:W1:Y:S03]  /*ca50*/  SYNCS.PHASECHK.TRANS64.TRYWAIT P0, [R17+URZ+0x8], R16 ;  /* 0x00000810110075a7 */ /* 0x000066000800017f */
[----:B-1----:R-:W-:Y:S05]  /*ca60*/  @!P0 NANOSLEEP.SYNCS 0x989680 ;  /* 0x009896800000895d */ /* 0x002fea0003900000 */
[----:B------:R-:W1:Y:S02]  /*ca70*/  @!P0 SYNCS.PHASECHK.TRANS64 P0, [R17+URZ+0x8], R16 ;  /* 0x00000810110085a7 */ /* 0x000e64000800007f */
[----:B-1----:R-:W-:Y:S05]  /*ca80*/  @!P0 BRA `(.L_x_35) ;  /* 0xfffffffc00ec8947 */ /* 0x002fea000383ffff */
[----:B------:R-:W-:Y:S05]  /*ca90*/  BRA `(.L_x_281) ;  /* 0xffffff70004c7947 */ /* 0x000fea000383ffff */
.L_x_236:
[----:B------:R-:W-:Y:S01]  /*caa0*/  BSSY B1, `(.L_x_282) ;  /* 0x0000006000017945 */ /* 0x000fe20003800000 */
[----:B------:R-:W-:-:S07]  /*cab0*/  IMAD.MOV.U32 R10, RZ, RZ, -0x1 ;  /* 0xffffffffff0a7424 */ /* 0x000fce00078e00ff */
[----:B------:R-:W-:Y:S05]  /*cac0*/  WARPSYNC.COLLECTIVE R10, `(.L_x_283) ;  /* 0x000000000a0c7348 */ /* 0x000fea0003c00000 */
[----:B------:R-:W-:Y:S02]  /*cad0*/  ELECT P1, UR62, PT ;  /* 0x00000000003e782f */ /* 0x000fe40003820000 */
[----:B------:R-:W-:Y:S01]  /*cae0*/  MOV R10, UR62 ;  /* 0x0000003e000a7c02 */ /* 0x000fe20008000f00 */
[----:B------:R-:W-:Y:S10]  /*caf0*/  ENDCOLLECTIVE ;  /* 0x000000000000791b */ /* 0x000ff40003800000 */
.L_x_283:
[----:B------:R-:W-:Y:S05]  /*cb00*/  BSYNC B1 ;  /* 0x0000000000017941 */ /* 0x000fea0003800000 */
.L_x_282:
[----:B------:R-:W-:Y:S05]  /*cb10*/  BRA `(.L_x_284) ;  /* 0xffffffe000ac7947 */ /* 0x000fea000383ffff */
.L_x_239:
[----:B-1----:R1:W2:Y:S02]  /*cb20*/  SYNCS.PHASECHK.TRANS64.TRYWAIT P1, [R19+URZ+0xe0], R10 ;  /* 0x0000e00a130075a7 */ /* 0x0022a4000802017f */
[----:B--2---:R-:W-:Y:S05]  /*cb30*/  @!P1 NANOSLEEP.SYNCS 0x989680 ;  /* 0x009896800000995d */ /* 0x004fea0003900000 */
[----:B------:R-:W2:Y:S02]  /*cb40*/  @!P1 SYNCS.PHASECHK.TRANS64 P1, [R19+URZ+0xe0], R10 ;  /* 0x0000e00a130095a7 */ /* 0x000ea4000802007f */
[----:B--2---:R-:W-:Y:S05]  /*cb50*/  @!P1 BRA `(.L_x_239) ;  /* 0xfffffffc00f09947 */ /* 0x004fea000383ffff */
[----:B------:R-:W-:Y:S05]  /*cb60*/  BRA `(.L_x_285) ;  /* 0xffffffe000e07947 */ /* 0x000fea000383ffff */
.L_x_248:
[----:B------:R-:W-:Y:S01]  /*cb70*/  BSSY B0, `(.L_x_286) ;  /* 0x0000006000007945 */ /* 0x000fe20003800000 */
[----:B------:R-:W-:-:S07]  /*cb80*/  IMAD.MOV.U32 R10, RZ, RZ, -0x1 ;  /* 0xffffffffff0a7424 */ /* 0x000fce00078e00ff */
[----:B------:R-:W-:Y:S05]  /*cb90*/  WARPSYNC.COLLECTIVE R10, `(.L_x_287) ;  /* 0x000000000a0c7348 */ /* 0x000fea0003c00000 */
[----:B------:R-:W-:Y:S02]  /*cba0*/  ELECT P1, UR62, PT ;  /* 0x00000000003e782f */ /* 0x000fe40003820000 */
[----:B------:R-:W-:Y:S01]  /*cbb0*/  MOV R10, UR62 ;  /* 0x0000003e000a7c02 */ /* 0x000fe20008000f00 */
[----:B------:R-:W-:Y:S10]  /*cbc0*/  ENDCOLLECTIVE ;  /* 0x000000000000791b */ /* 0x000ff40003800000 */
.L_x_287:
[----:B------:R-:W-:Y:S05]  /*cbd0*/  BSYNC B0 ;  /* 0x0000000000007941 */ /* 0x000fea0003800000 */
.L_x_286:
[----:B------:R-:W-:Y:S01]  /*cbe0*/  PLOP3.LUT P0, PT, P1, PT, PT, 0x80, 0x0 ;  /* 0x000000000000781c */ /* 0x000fe20000f0f070 */
[----:B------:R-:W-:-:S12]  /*cbf0*/  BRA `(.L_x_288) ;  /* 0xffffffec00347947 */ /* 0x000fd8000383ffff */
.L_x_252:
[----:B0-----:R0:W1:Y:S02]  /*cc00*/  SYNCS.PHASECHK.TRANS64.TRYWAIT P0, [R5+URZ], R2 ;  /* 0x00000002050075a7 */ /* 0x001064000800017f */
[----:B-1----:R-:W-:Y:S05]  /*cc10*/  @!P0 NANOSLEEP.SYNCS 0x989680 ;  /* 0x009896800000895d */ /* 0x002fea0003900000 */
[----:B------:R-:W1:Y:S02]  /*cc20*/  @!P0 SYNCS.PHASECHK.TRANS64 P0, [R5+URZ], R2 ;  /* 0x00000002050085a7 */ /* 0x000e64000800007f */
[----:B-1----:R-:W-:Y:S05]  /*cc30*/  @!P0 BRA `(.L_x_252) ;  /* 0xfffffffc00f08947 */ /* 0x002fea000383ffff */
[----:B------:R-:W-:Y:S05]  /*cc40*/  BRA `(.L_x_289) ;  /* 0xffffffec00747947 */ /* 0x000fea000383ffff */
.L_x_253:
[----:B0-----:R0:W1:Y:S02]  /*cc50*/  SYNCS.PHASECHK.TRANS64.TRYWAIT P0, [R7+URZ], R4 ;  /* 0x00000004070075a7 */ /* 0x001064000800017f */
[----:B-1----:R-:W-:Y:S05]  /*cc60*/  @!P0 NANOSLEEP.SYNCS 0x989680 ;  /* 0x009896800000895d */ /* 0x002fea0003900000 */
[----:B------:R-:W1:Y:S02]  /*cc70*/  @!P0 SYNCS.PHASECHK.TRANS64 P0, [R7+URZ], R4 ;  /* 0x00000004070085a7 */ /* 0x000e64000800007f */
[----:B-1----:R-:W-:Y:S05]  /*cc80*/  @!P0 BRA `(.L_x_253) ;  /* 0xfffffffc00f08947 */ /* 0x002fea000383ffff */
[----:B------:R-:W-:Y:S05]  /*cc90*/  BRA `(.L_x_290) ;  /* 0xffffffec00847947 */ /* 0x000fea000383ffff */
.L_x_254:
[----:B0-----:R0:W1:Y:S02]  /*cca0*/  SYNCS.PHASECHK.TRANS64.TRYWAIT P0, [R6+URZ], R5 ;  /* 0x00000005060075a7 */ /* 0x001064000800017f */
[----:B-1----:R-:W-:Y:S05]  /*ccb0*/  @!P0 NANOSLEEP.SYNCS 0x989680 ;  /* 0x009896800000895d */ /* 0x002fea0003900000 */
[----:B------:R-:W1:Y:S02]  /*ccc0*/  @!P0 SYNCS.PHASECHK.TRANS64 P0, [R6+URZ], R5 ;  /* 0x00000005060085a7 */ /* 0x000e64000800007f */
[----:B-1----:R-:W-:Y:S05]  /*ccd0*/  @!P0 BRA `(.L_x_254) ;  /* 0xfffffffc00f08947 */ /* 0x002fea000383ffff */
[----:B------:R-:W-:Y:S05]  /*cce0*/  BRA `(.L_x_291) ;  /* 0xffffffec00947947 */ /* 0x000fea000383ffff */
.L_x_255:
[----:B0-----:R0:W1:Y:S02]  /*ccf0*/  SYNCS.PHASECHK.TRANS64.TRYWAIT P0, [R7+URZ], R4 ;  /* 0x00000004070075a7 */ /* 0x001064000800017f */
[----:B-1----:R-:W-:Y:S05]  /*cd00*/  @!P0 NANOSLEEP.SYNCS 0x989680 ;  /* 0x009896800000895d */ /* 0x002fea0003900000 */
[----:B------:R-:W1:Y:S02]  /*cd10*/  @!P0 SYNCS.PHASECHK.TRANS64 P0, [R7+URZ], R4 ;  /* 0x00000004070085a7 */ /* 0x000e64000800007f */
[----:B-1----:R-:W-:Y:S05]  /*cd20*/  @!P0 BRA `(.L_x_255) ;  /* 0xfffffffc00f08947 */ /* 0x002fea000383ffff */
[----:B------:R-:W-:Y:S05]  /*cd30*/  BRA `(.L_x_292) ;  /* 0xffffffec00a47947 */ /* 0x000fea000383ffff */
.L_x_256:
[----:B0-----:R0:W1:Y:S02]  /*cd40*/  SYNCS.PHASECHK.TRANS64.TRYWAIT P0, [R6+URZ], R5 ;  /* 0x00000005060075a7 */ /* 0x001064000800017f */
[----:B-1----:R-:W-:Y:S05]  /*cd50*/  @!P0 NANOSLEEP.SYNCS 0x989680 ;  /* 0x009896800000895d */ /* 0x002fea0003900000 */
[----:B------:R-:W1:Y:S02]  /*cd60*/  @!P0 SYNCS.PHASECHK.TRANS64 P0, [R6+URZ], R5 ;  /* 0x00000005060085a7 */ /* 0x000e64000800007f */
[----:B-1----:R-:W-:Y:S05]  /*cd70*/  @!P0 BRA `(.L_x_256) ;  /* 0xfffffffc00f08947 */ /* 0x002fea000383ffff */
[----:B------:R-:W-:Y:S05]  /*cd80*/  BRA `(.L_x_293) ;  /* 0xffffffec00b47947 */ /* 0x000fea000383ffff */
.L_x_257:
[----:B0-----:R0:W1:Y:S02]  /*cd90*/  SYNCS.PHASECHK.TRANS64.TRYWAIT P0, [R7+URZ], R4 ;  /* 0x00000004070075a7 */ /* 0x001064000800017f */
[----:B-1----:R-:W-:Y:S05]  /*cda0*/  @!P0 NANOSLEEP.SYNCS 0x989680 ;  /* 0x009896800000895d */ /* 0x002fea0003900000 */
[----:B------:R-:W1:Y:S02]  /*cdb0*/  @!P0 SYNCS.PHASECHK.TRANS64 P0, [R7+URZ], R4 ;  /* 0x00000004070085a7 */ /* 0x000e64000800007f */
[----:B-1----:R-:W-:Y:S05]  /*cdc0*/  @!P0 BRA `(.L_x_257) ;  /* 0xfffffffc00f08947 */ /* 0x002fea000383ffff */
[----:B------:R-:W-:Y:S05]  /*cdd0*/  BRA `(.L_x_294) ;  /* 0xffffffec00c47947 */ /* 0x000fea000383ffff */
.L_x_258:
[----:B0-----:R0:W1:Y:S02]  /*cde0*/  SYNCS.PHASECHK.TRANS64.TRYWAIT P0, [R6+URZ], R5 ;  /* 0x00000005060075a7 */ /* 0x001064000800017f */
[----:B-1----:R-:W-:Y:S05]  /*cdf0*/  @!P0 NANOSLEEP.SYNCS 0x989680 ;  /* 0x009896800000895d */ /* 0x002fea0003900000 */
[----:B------:R-:W1:Y:S02]  /*ce00*/  @!P0 SYNCS.PHASECHK.TRANS64 P0, [R6+URZ], R5 ;  /* 0x00000005060085a7 */ /* 0x000e64000800007f */
[----:B-1----:R-:W-:Y:S05]  /*ce10*/  @!P0 BRA `(.L_x_258) ;  /* 0xfffffffc00f08947 */ /* 0x002fea000383ffff */
[----:B------:R-:W-:Y:S05]  /*ce20*/  BRA `(.L_x_295) ;  /* 0xffffffec00d47947 */ /* 0x000fea000383ffff */
.L_x_259:
[----:B0-----:R0:W1:Y:S02]  /*ce30*/  SYNCS.PHASECHK.TRANS64.TRYWAIT P0, [R7+URZ], R4 ;  /* 0x00000004070075a7 */ /* 0x001064000800017f */
[----:B-1----:R-:W-:Y:S05]  /*ce40*/  @!P0 NANOSLEEP.SYNCS 0x989680 ;  /* 0x009896800000895d */ /* 0x002fea0003900000 */
[----:B------:R-:W1:Y:S02]  /*ce50*/  @!P0 SYNCS.PHASECHK.TRANS64 P0, [R7+URZ], R4 ;  /* 0x00000004070085a7 */ /* 0x000e64000800007f */
[----:B-1----:R-:W-:Y:S05]  /*ce60*/  @!P0 BRA `(.L_x_259) ;  /* 0xfffffffc00f08947 */ /* 0x002fea000383ffff */
[----:B------:R-:W-:Y:S05]  /*ce70*/  BRA `(.L_x_296) ;  /* 0xffffffec00e47947 */ /* 0x000fea000383ffff */
.L_x_260:
[----:B0-----:R0:W1:Y:S02]  /*ce80*/  SYNCS.PHASECHK.TRANS64.TRYWAIT P0, [R6+URZ], R5 ;  /* 0x00000005060075a7 */ /* 0x001064000800017f */
[----:B-1----:R-:W-:Y:S05]  /*ce90*/  @!P0 NANOSLEEP.SYNCS 0x989680 ;  /* 0x009896800000895d */ /* 0x002fea0003900000 */
[----:B------:R-:W1:Y:S02]  /*cea0*/  @!P0 SYNCS.PHASECHK.TRANS64 P0, [R6+URZ], R5 ;  /* 0x00000005060085a7 */ /* 0x000e64000800007f */
[----:B-1----:R-:W-:Y:S05]  /*ceb0*/  @!P0 BRA `(.L_x_260) ;  /* 0xfffffffc00f08947 */ /* 0x002fea000383ffff */
[----:B------:R-:W-:Y:S05]  /*cec0*/  BRA `(.L_x_297) ;  /* 0xffffffec00f47947 */ /* 0x000fea000383ffff */
.L_x_261:
[----:B0-----:R0:W1:Y:S02]  /*ced0*/  SYNCS.PHASECHK.TRANS64.TRYWAIT P0, [R7+URZ], R4 ;  /* 0x00000004070075a7 */ /* 0x001064000800017f */
[----:B-1----:R-:W-:Y:S05]  /*cee0*/  @!P0 NANOSLEEP.SYNCS 0x989680 ;  /* 0x009896800000895d */ /* 0x002fea0003900000 */
[----:B------:R-:W1:Y:S02]  /*cef0*/  @!P0 SYNCS.PHASECHK.TRANS64 P0, [R7+URZ], R4 ;  /* 0x00000004070085a7 */ /* 0x000e64000800007f */
[----:B-1----:R-:W-:Y:S05]  /*cf00*/  @!P0 BRA `(.L_x_261) ;  /* 0xfffffffc00f08947 */ /* 0x002fea000383ffff */
[----:B------:R-:W-:Y:S05]  /*cf10*/  BRA `(.L_x_298) ;  /* 0xfffffff000047947 */ /* 0x000fea000383ffff */
.L_x_262:
[----:B0-----:R0:W1:Y:S02]  /*cf20*/  SYNCS.PHASECHK.TRANS64.TRYWAIT P0, [R6+URZ], R5 ;  /* 0x00000005060075a7 */ /* 0x001064000800017f */
[----:B-1----:R-:W-:Y:S05]  /*cf30*/  @!P0 NANOSLEEP.SYNCS 0x989680 ;  /* 0x009896800000895d */ /* 0x002fea0003900000 */
[----:B------:R-:W1:Y:S02]  /*cf40*/  @!P0 SYNCS.PHASECHK.TRANS64 P0, [R6+URZ], R5 ;  /* 0x00000005060085a7 */ /* 0x000e64000800007f */
[----:B-1----:R-:W-:Y:S05]  /*cf50*/  @!P0 BRA `(.L_x_262) ;  /* 0xfffffffc00f08947 */ /* 0x002fea000383ffff */
[----:B------:R-:W-:Y:S05]  /*cf60*/  BRA `(.L_x_299) ;  /* 0xfffffff000147947 */ /* 0x000fea000383ffff */
.L_x_263:
[----:B0-----:R0:W1:Y:S02]  /*cf70*/  SYNCS.PHASECHK.TRANS64.TRYWAIT P0, [R7+URZ], R4 ;  /* 0x00000004070075a7 */ /* 0x001064000800017f */
[----:B-1----:R-:W-:Y:S05]  /*cf80*/  @!P0 NANOSLEEP.SYNCS 0x989680 ;  /* 0x009896800000895d */ /* 0x002fea0003900000 */
[----:B------:R-:W1:Y:S02]  /*cf90*/  @!P0 SYNCS.PHASECHK.TRANS64 P0, [R7+URZ], R4 ;  /* 0x00000004070085a7 */ /* 0x000e64000800007f */
[----:B-1----:R-:W-:Y:S05]  /*cfa0*/  @!P0 BRA `(.L_x_263) ;  /* 0xfffffffc00f08947 */ /* 0x002fea000383ffff */
[----:B------:R-:W-:Y:S05]  /*cfb0*/  BRA `(.L_x_300) ;  /* 0xfffffff000247947 */ /* 0x000fea000383ffff */
.L_x_264:
[----:B0-----:R0:W1:Y:S02]  /*cfc0*/  SYNCS.PHASECHK.TRANS64.TRYWAIT P0, [R6+URZ], R5 ;  /* 0x00000005060075a7 */ /* 0x001064000800017f */
[----:B-1----:R-:W-:Y:S05]  /*cfd0*/  @!P0 NANOSLEEP.SYNCS 0x989680 ;  /* 0x009896800000895d */ /* 0x002fea0003900000 */
[----:B------:R-:W1:Y:S02]  /*cfe0*/  @!P0 SYNCS.PHASECHK.TRANS64 P0, [R6+URZ], R5 ;  /* 0x00000005060085a7 */ /* 0x000e64000800007f */
[----:B-1----:R-:W-:Y:S05]  /*cff0*/  @!P0 BRA `(.L_x_264) ;  /* 0xfffffffc00f08947 */ /* 0x002fea000383ffff */
[----:B------:R-:W-:Y:S05]  /*d000*/  BRA `(.L_x_301) ;  /* 0xfffffff000347947 */ /* 0x000fea000383ffff */
.L_x_265:
[----:B0-----:R0:W1:Y:S02]  /*d010*/  SYNCS.PHASECHK.TRANS64.TRYWAIT P0, [R7+URZ], R4 ;  /* 0x00000004070075a7 */ /* 0x001064000800017f */
[----:B-1----:R-:W-:Y:S05]  /*d020*/  @!P0 NANOSLEEP.SYNCS 0x989680 ;  /* 0x009896800000895d */ /* 0x002fea0003900000 */
[----:B------:R-:W1:Y:S02]  /*d030*/  @!P0 SYNCS.PHASECHK.TRANS64 P0, [R7+URZ], R4 ;  /* 0x00000004070085a7 */ /* 0x000e64000800007f */
[----:B-1----:R-:W-:Y:S05]  /*d040*/  @!P0 BRA `(.L_x_265) ;  /* 0xfffffffc00f08947 */ /* 0x002fea000383ffff */
[----:B------:R-:W-:Y:S05]  /*d050*/  BRA `(.L_x_302) ;  /* 0xfffffff000447947 */ /* 0x000fea000383ffff */
.L_x_266:
[----:B0-----:R0:W1:Y:S02]  /*d060*/  SYNCS.PHASECHK.TRANS64.TRYWAIT P0, [R6+URZ], R5 ;  /* 0x00000005060075a7 */ /* 0x001064000800017f */
[----:B-1----:R-:W-:Y:S05]  /*d070*/  @!P0 NANOSLEEP.SYNCS 0x989680 ;  /* 0x009896800000895d */ /* 0x002fea0003900000 */
[----:B------:R-:W1:Y:S02]  /*d080*/  @!P0 SYNCS.PHASECHK.TRANS64 P0, [R6+URZ], R5 ;  /* 0x00000005060085a7 */ /* 0x000e64000800007f */
[----:B-1----:R-:W-:Y:S05]  /*d090*/  @!P0 BRA `(.L_x_266) ;  /* 0xfffffffc00f08947 */ /* 0x002fea000383ffff */
[----:B------:R-:W-:Y:S05]  /*d0a0*/  BRA `(.L_x_303) ;  /* 0xfffffff000547947 */ /* 0x000fea000383ffff */
.L_x_267:
[----:B0-----:R0:W1:Y:S02]  /*d0b0*/  SYNCS.PHASECHK.TRANS64.TRYWAIT P0, [R7+URZ], R4 ;  /* 0x00000004070075a7 */ /* 0x001064000800017f */
[----:B-1----:R-:W-:Y:S05]  /*d0c0*/  @!P0 NANOSLEEP.SYNCS 0x989680 ;  /* 0x009896800000895d */ /* 0x002fea0003900000 */
[----:B------:R-:W1:Y:S02]  /*d0d0*/  @!P0 SYNCS.PHASECHK.TRANS64 P0, [R7+URZ], R4 ;  /* 0x00000004070085a7 */ /* 0x000e64000800007f */
[----:B-1----:R-:W-:Y:S05]  /*d0e0*/  @!P0 BRA `(.L_x_267) ;  /* 0xfffffffc00f08947 */ /* 0x002fea000383ffff */
[----:B------:R-:W-:Y:S05]  /*d0f0*/  BRA `(.L_x_304) ;  /* 0xfffffff000647947 */ /* 0x000fea000383ffff */
.L_x_268:
[----:B0-----:R0:W1:Y:S02]  /*d100*/  SYNCS.PHASECHK.TRANS64.TRYWAIT P0, [R6+URZ], R5 ;  /* 0x00000005060075a7 */ /* 0x001064000800017f */
[----:B-1----:R-:W-:Y:S05]  /*d110*/  @!P0 NANOSLEEP.SYNCS 0x989680 ;  /* 0x009896800000895d */ /* 0x002fea0003900000 */
[----:B------:R-:W1:Y:S02]  /*d120*/  @!P0 SYNCS.PHASECHK.TRANS64 P0, [R6+URZ], R5 ;  /* 0x00000005060085a7 */ /* 0x000e64000800007f */
[----:B-1----:R-:W-:Y:S05]  /*d130*/  @!P0 BRA `(.L_x_268) ;  /* 0xfffffffc00f08947 */ /* 0x002fea000383ffff */
[----:B------:R-:W-:Y:S05]  /*d140*/  BRA `(.L_x_305) ;  /* 0xfffffff000747947 */ /* 0x000fea000383ffff */
.L_x_269:
[----:B0-----:R0:W1:Y:S02]  /*d150*/  SYNCS.PHASECHK.TRANS64.TRYWAIT P0, [R7+URZ], R4 ;  /* 0x00000004070075a7 */ /* 0x001064000800017f */
[----:B-1----:R-:W-:Y:S05]  /*d160*/  @!P0 NANOSLEEP.SYNCS 0x989680 ;  /* 0x009896800000895d */ /* 0x002fea0003900000 */
[----:B------:R-:W1:Y:S02]  /*d170*/  @!P0 SYNCS.PHASECHK.TRANS64 P0, [R7+URZ], R4 ;  /* 0x00000004070085a7 */ /* 0x000e64000800007f */
[----:B-1----:R-:W-:Y:S05]  /*d180*/  @!P0 BRA `(.L_x_269) ;  /* 0xfffffffc00f08947 */ /* 0x002fea000383ffff */
[----:B------:R-:W-:Y:S05]  /*d190*/  BRA `(.L_x_306) ;  /* 0xfffffff000847947 */ /* 0x000fea000383ffff */
.L_x_270:
[----:B0-----:R0:W1:Y:S02]  /*d1a0*/  SYNCS.PHASECHK.TRANS64.TRYWAIT P0, [R6+URZ], R5 ;  /* 0x00000005060075a7 */ /* 0x001064000800017f */
[----:B-1----:R-:W-:Y:S05]  /*d1b0*/  @!P0 NANOSLEEP.SYNCS 0x989680 ;  /* 0x009896800000895d */ /* 0x002fea0003900000 */
[----:B------:R-:W1:Y:S02]  /*d1c0*/  @!P0 SYNCS.PHASECHK.TRANS64 P0, [R6+URZ], R5 ;  /* 0x00000005060085a7 */ /* 0x000e64000800007f */
[----:B-1----:R-:W-:Y:S05]  /*d1d0*/  @!P0 BRA `(.L_x_270) ;  /* 0xfffffffc00f08947 */ /* 0x002fea000383ffff */
[----:B------:R-:W-:Y:S05]  /*d1e0*/  BRA `(.L_x_307) ;  /* 0xfffffff000947947 */ /* 0x000fea000383ffff */
.L_x_271:
[----:B0-----:R0:W1:Y:S02]  /*d1f0*/  SYNCS.PHASECHK.TRANS64.TRYWAIT P0, [R7+URZ], R4 ;  /* 0x00000004070075a7 */ /* 0x001064000800017f */
[----:B-1----:R-:W-:Y:S05]  /*d200*/  @!P0 NANOSLEEP.SYNCS 0x989680 ;  /* 0x009896800000895d */ /* 0x002fea0003900000 */
[----:B------:R-:W1:Y:S02]  /*d210*/  @!P0 SYNCS.PHASECHK.TRANS64 P0, [R7+URZ], R4 ;  /* 0x00000004070085a7 */ /* 0x000e64000800007f */
[----:B-1----:R-:W-:Y:S05]  /*d220*/  @!P0 BRA `(.L_x_271) ;  /* 0xfffffffc00f08947 */ /* 0x002fea000383ffff */
[----:B------:R-:W-:Y:S05]  /*d230*/  BRA `(.L_x_308) ;  /* 0xfffffff000a47947 */ /* 0x000fea000383ffff */
.L_x_272:
[----:B0-----:R0:W1:Y:S02]  /*d240*/  SYNCS.PHASECHK.TRANS64.TRYWAIT P0, [R6+URZ], R5 ;  /* 0x00000005060075a7 */ /* 0x001064000800017f */
[----:B-1----:R-:W-:Y:S05]  /*d250*/  @!P0 NANOSLEEP.SYNCS 0x989680 ;  /* 0x009896800000895d */ /* 0x002fea0003900000 */
[----:B------:R-:W1:Y:S02]  /*d260*/  @!P0 SYNCS.PHASECHK.TRANS64 P0, [R6+URZ], R5 ;  /* 0x00000005060085a7 */ /* 0x000e64000800007f */
[----:B-1----:R-:W-:Y:S05]  /*d270*/  @!P0 BRA `(.L_x_272) ;  /* 0xfffffffc00f08947 */ /* 0x002fea000383ffff */
[----:B------:R-:W-:Y:S05]  /*d280*/  BRA `(.L_x_309) ;  /* 0xfffffff000b47947 */ /* 0x000fea000383ffff */
.L_x_273:
[----:B0-----:R0:W1:Y:S02]  /*d290*/  SYNCS.PHASECHK.TRANS64.TRYWAIT P0, [R7+URZ], R4 ;  /* 0x00000004070075a7 */ /* 0x001064000800017f */
[----:B-1----:R-:W-:Y:S05]  /*d2a0*/  @!P0 NANOSLEEP.SYNCS 0x989680 ;  /* 0x009896800000895d */ /* 0x002fea0003900000 */
[----:B------:R-:W1:Y:S02]  /*d2b0*/  @!P0 SYNCS.PHASECHK.TRANS64 P0, [R7+URZ], R4 ;  /* 0x00000004070085a7 */ /* 0x000e64000800007f */
[----:B-1----:R-:W-:Y:S05]  /*d2c0*/  @!P0 BRA `(.L_x_273) ;  /* 0xfffffffc00f08947 */ /* 0x002fea000383ffff */
[----:B------:R-:W-:Y:S05]  /*d2d0*/  BRA `(.L_x_310) ;  /* 0xfffffff000c47947 */ /* 0x000fea000383ffff */
.L_x_274:
[----:B0-----:R0:W1:Y:S02]  /*d2e0*/  SYNCS.PHASECHK.TRANS64.TRYWAIT P0, [R6+URZ], R5 ;  /* 0x00000005060075a7 */ /* 0x001064000800017f */
[----:B-1----:R-:W-:Y:S05]  /*d2f0*/  @!P0 NANOSLEEP.SYNCS 0x989680 ;  /* 0x009896800000895d */ /* 0x002fea0003900000 */
[----:B------:R-:W1:Y:S02]  /*d300*/  @!P0 SYNCS.PHASECHK.TRANS64 P0, [R6+URZ], R5 ;  /* 0x00000005060085a7 */ /* 0x000e64000800007f */
[----:B-1----:R-:W-:Y:S05]  /*d310*/  @!P0 BRA `(.L_x_274) ;  /* 0xfffffffc00f08947 */ /* 0x002fea000383ffff */
[----:B------:R-:W-:Y:S05]  /*d320*/  BRA `(.L_x_311) ;  /* 0xfffffff000d47947 */ /* 0x000fea000383ffff */
.L_x_275:
[----:B0-----:R0:W1:Y:S02]  /*d330*/  SYNCS.PHASECHK.TRANS64.TRYWAIT P0, [R7+URZ], R4 ;  /* 0x00000004070075a7 */ /* 0x001064000800017f */
[----:B-1----:R-:W-:Y:S05]  /*d340*/  @!P0 NANOSLEEP.SYNCS 0x989680 ;  /* 0x009896800000895d */ /* 0x002fea0003900000 */
[----:B------:R-:W1:Y:S02]  /*d350*/  @!P0 SYNCS.PHASECHK.TRANS64 P0, [R7+URZ], R4 ;  /* 0x00000004070085a7 */ /* 0x000e64000800007f */
[----:B-1----:R-:W-:Y:S05]  /*d360*/  @!P0 BRA `(.L_x_275) ;  /* 0xfffffffc00f08947 */ /* 0x002fea000383ffff */
[----:B------:R-:W-:Y:S05]  /*d370*/  BRA `(.L_x_312) ;  /* 0xfffffff000e47947 */ /* 0x000fea000383ffff */
.L_x_276:
[----:B0-----:R0:W1:Y:S02]  /*d380*/  SYNCS.PHASECHK.TRANS64.TRYWAIT P0, [R6+URZ], R5 ;  /* 0x00000005060075a7 */ /* 0x001064000800017f */
[----:B-1----:R-:W-:Y:S05]  /*d390*/  @!P0 NANOSLEEP.SYNCS 0x989680 ;  /* 0x009896800000895d */ /* 0x002fea0003900000 */
[----:B------:R-:W1:Y:S02]  /*d3a0*/  @!P0 SYNCS.PHASECHK.TRANS64 P0, [R6+URZ], R5 ;  /* 0x00000005060085a7 */ /* 0x000e64000800007f */
[----:B-1----:R-:W-:Y:S05]  /*d3b0*/  @!P0 BRA `(.L_x_276) ;  /* 0xfffffffc00f08947 */ /* 0x002fea000383ffff */
[----:B------:R-:W-:Y:S05]  /*d3c0*/  BRA `(.L_x_313) ;  /* 0xfffffff000f47947 */ /* 0x000fea000383ffff */
.L_x_277:
[----:B0-----:R0:W1:Y:S02]  /*d3d0*/  SYNCS.PHASECHK.TRANS64.TRYWAIT P0, [R7+URZ], R4 ;  /* 0x00000004070075a7 */ /* 0x001064000800017f */
[----:B-1----:R-:W-:Y:S05]  /*d3e0*/  @!P0 NANOSLEEP.SYNCS 0x989680 ;  /* 0x009896800000895d */ /* 0x002fea0003900000 */
[----:B------:R-:W1:Y:S02]  /*d3f0*/  @!P0 SYNCS.PHASECHK.TRANS64 P0, [R7+URZ], R4 ;  /* 0x00000004070085a7 */ /* 0x000e64000800007f */
[----:B-1----:R-:W-:Y:S05]  /*d400*/  @!P0 BRA `(.L_x_277) ;  /* 0xfffffffc00f08947 */ /* 0x002fea000383ffff */
[----:B------:R-:W-:Y:S05]  /*d410*/  BRA `(.L_x_314) ;  /* 0xfffffff400047947 */ /* 0x000fea000383ffff */
.L_x_278:
[----:B-1----:R1:W2:Y:S02]  /*d420*/  SYNCS.PHASECHK.TRANS64.TRYWAIT P0, [R6+URZ], R5 ;  /* 0x00000005060075a7 */ /* 0x0022a4000800017f */
[----:B--2---:R-:W-:Y:S05]  /*d430*/  @!P0 NANOSLEEP.SYNCS 0x989680 ;  /* 0x009896800000895d */ /* 0x004fea0003900000 */
[----:B------:R-:W2:Y:S02]  /*d440*/  @!P0 SYNCS.PHASECHK.TRANS64 P0, [R6+URZ], R5 ;  /* 0x00000005060085a7 */ /* 0x000ea4000800007f */
[----:B--2---:R-:W-:Y:S05]  /*d450*/  @!P0 BRA `(.L_x_278) ;  /* 0xfffffffc00f08947 */ /* 0x004fea000383ffff */
[----:B------:R-:W-:Y:S05]  /*d460*/  BRA `(.L_x_315) ;  /* 0xfffffff4000c7947 */ /* 0x000fea000383ffff */
.L_x_316:
[----:B------:R-:W-:-:S00]  /*d470*/  BRA `(.L_x_316) ;  /* 0xfffffffc00fc7947 */ /* 0x000fc0000383ffff */
[----:B------:R-:W-:-:S00]  /*d480*/  NOP ;  /* 0x0000000000007918 */ /* 0x000fc00000000000 */
[----:B------:R-:W-:-:S00]  /*d490*/  NOP ;  /* 0x0000000000007918 */ /* 0x000fc00000000000 */
[----:B------:R-:W-:-:S00]  /*d4a0*/  NOP ;  /* 0x0000000000007918 */ /* 0x000fc00000000000 */
[----:B------:R-:W-:-:S00]  /*d4b0*/  NOP ;  /* 0x0000000000007918 */ /* 0x000fc00000000000 */
[----:B------:R-:W-:-:S00]  /*d4c0*/  NOP ;  /* 0x0000000000007918 */ /* 0x000fc00000000000 */
[----:B------:R-:W-:-:S00]  /*d4d0*/  NOP ;  /* 0x0000000000007918 */ /* 0x000fc00000000000 */
[----:B------:R-:W-:-:S00]  /*d4e0*/  NOP ;  /* 0x0000000000007918 */ /* 0x000fc00000000000 */
[----:B------:R-:W-:-:S00]  /*d4f0*/  NOP ;  /* 0x0000000000007918 */ /* 0x000fc00000000000 */
.L_x_317:


//--------------------- .nv.shared._ZN7cutlass13device_kernelINS_4gemm6kernel13GemmUniversalIN4cute5tupleIJiiiiEEENS1_10collective13CollectiveMmaINS1_37MainloopSm90TmaGmmaWarpSpecializedFP8ILi28ENS5_IJNS4_1CILi1EEESB_SB_EEENS1_32KernelTmaWarpSpecializedPingpongEEENS5_IJNSA_ILi64EEENSA_ILi192EEENSA_ILi32EEEEEENS_12float_e4m3_tENS5_IJlSB_lEEESJ_SK_NS4_8TiledMMAINS4_8MMA_AtomIJNS4_4SM904GMMA31MMA_64x192x32_F32E4M3E4M3_SS_TNILNSO_7ScaleInE1ELSQ_1EEEEEENS4_6LayoutISC_NS5_IJNSA_ILi0EEESU_SU_EEEEENS5_IJNS4_10UnderscoreESX_SX_EEEEENS4_13SM90_TMA_LOADENS4_14ComposedLayoutINS4_7SwizzleILi1ELi4ELi3EEENS4_18smem_ptr_flag_bitsILi8EEENST_INS5_IJNSA_ILi8EEESH_EEENS5_IJSH_SB_EEEEEEEvNS4_8identityES10_S1A_vS1B_EENS_8epilogue10collective6detail29Sm90TmaWarpSpecializedAdapterINS1E_15DefaultEpilogueISJ_SK_SK_NS1D_6thread17LinearCombinationISJ_Li1EffLNS1I_9ScaleType4KindE0ELNS_15FloatRoundStyleE2ESJ_EENS1_15EpilogueDefaultEEEEEvvEEEEvNT_6ParamsE --------------------------
	.section	.nv.shared._ZN7cutlass13device_kernelINS_4gemm6kernel13GemmUniversalIN4cute5tupleIJiiiiEEENS1_10collective13CollectiveMmaINS1_37MainloopSm90TmaGmmaWarpSpecializedFP8ILi28ENS5_IJNS4_1CILi1EEESB_SB_EEENS1_32KernelTmaWarpSpecializedPingpongEEENS5_IJNSA_ILi64EEENSA_ILi192EEENSA_ILi32EEEEEENS_12float_e4m3_tENS5_IJlSB_lEEESJ_SK_NS4_8TiledMMAINS4_8MMA_AtomIJNS4_4SM904GMMA31MMA_64x192x32_F32E4M3E4M3_SS_TNILNSO_7ScaleInE1ELSQ_1EEEEEENS4_6LayoutISC_NS5_IJNSA_ILi0EEESU_SU_EEEEENS5_IJNS4_10UnderscoreESX_SX_EEEEENS4_13SM90_TMA_LOADENS4_14ComposedLayoutINS4_7SwizzleILi1ELi4ELi3EEENS4_18smem_ptr_flag_bitsILi8EEENST_INS5_IJNSA_ILi8EEESH_EEENS5_IJSH_SB_EEEEEEEvNS4_8identityES10_S1A_vS1B_EENS_8epilogue10collective6detail29Sm90TmaWarpSpecializedAdapterINS1E_15DefaultEpilogueISJ_SK_SK_NS1D_6thread17LinearCombinationISJ_Li1EffLNS1I_9ScaleType4KindE0ELNS_15FloatRoundStyleE2ESJ_EENS1_15EpilogueDefaultEEEEEvvEEEEvNT_6ParamsE,"aw",@nobits
	.sectionflags	@""
	.align	16
	.zero		1024


//--------------------- .nv.shared.reserved.0     --------------------------
	.section	.nv.shared.reserved.0,"aw",@nobits
	.weak		__nv_reservedSMEM_offset_0_alias
	.size		__nv_reservedSMEM_offset_0_alias, 0, 0
	.other		__nv_reservedSMEM_offset_0_alias,@"STO_CUDA_RESERVED_SHARED STV_DEFAULT"
__nv_reservedSMEM_offset_0_alias:
	.zero		0


//--------------------- .nv.global                --------------------------
	.section	.nv.global,"aw",@nobits
.nv.global:
	.type		_ZN40_INTERNAL_c81e68fb_4_k_cu_f85e845b_137084cute1_E,@object
	.size		_ZN40_INTERNAL_c81e68fb_4_k_cu_f85e845b_137084cute1_E,(_ZN40_INTERNAL_c81e68fb_4_k_cu_f85e845b_137084cuda3std3__45__cpo6cbeginE - _ZN40_INTERNAL_c81e68fb_4_k_cu_f85e845b_137084cute1_E)
_ZN40_INTERNAL_c81e68fb_4_k_cu_f85e845b_137084cute1_E:
	.zero		1
	.type		_ZN40_INTERNAL_c81e68fb_4_k_cu_f85e845b_137084cuda3std3__45__cpo6cbeginE,@object
	.size		_ZN40_INTERNAL_c81e68fb_4_k_cu_f85e845b_137084cuda3std3__45__cpo6cbeginE,(_ZN40_INTERNAL_c81e68fb_4_k_cu_f85e845b_137084cuda3std3__48in_placeE - _ZN40_INTERNAL_c81e68fb_4_k_cu_f85e845b_137084cuda3std3__45__cpo6cbeginE)
_ZN40_INTERNAL_c81e68fb_4_k_cu_f85e845b_137084cuda3std3__45__cpo6cbeginE:
	.zero		1
	.type		_ZN40_INTERNAL_c81e68fb_4_k_cu_f85e845b_137084cuda3std3__48in_placeE,@object
	.size		_ZN40_INTERNAL_c81e68fb_4_k_cu_f85e845b_137084cuda3std3__48in_placeE,(_ZN40_INTERNAL_c81e68fb_4_k_cu_f85e845b_137084cuda3std6ranges3__45__cpo9iter_moveE - _ZN40_INTERNAL_c81e68fb_4_k_cu_f85e845b_137084cuda3std3__48in_placeE)
_ZN40_INTERNAL_c81e68fb_4_k_cu_f85e845b_137084cuda3std3__48in_placeE:
	.zero		1
	.type		_ZN40_INTERNAL_c81e68fb_4_k_cu_f85e845b_137084cuda3std6ranges3__45__cpo9iter_moveE,@object
	.size		_ZN40_INTERNAL_c81e68fb_4_k_cu_f85e845b_137084cuda3std6ranges3__45__cpo9iter_moveE,(_ZN40_INTERNAL_c81e68fb_4_k_cu_f85e845b_137084cuda3std3__45__cpo5beginE - _ZN40_INTERNAL_c81e68fb_4_k_cu_f85e845b_137084cuda3std6ranges3__45__cpo9iter_moveE)
_ZN40_INTERNAL_c81e68fb_4_k_cu_f85e845b_137084cuda3std6ranges3__45__cpo9iter_moveE:
	.zero		1
	.type		_ZN40_INTERNAL_c81e68fb_4_k_cu_f85e845b_137084cuda3std3__45__cpo5beginE,@object
	.size		_ZN40_INTERNAL_c81e68fb_4_k_cu_f85e845b_137084cuda3std3__45__cpo5beginE,(_ZN40_INTERNAL_c81e68fb_4_k_cu_f85e845b_137084cuda3std3__442_GLOBAL__N__c81e68fb_4_k_cu_f85e845b_137086ignoreE - _ZN40_INTERNAL_c81e68fb_4_k_cu_f85e845b_137084cuda3std3__45__cpo5beginE)
_ZN40_INTERNAL_c81e68fb_4_k_cu_f85e845b_137084cuda3std3__45__cpo5beginE:
	.zero		1
	.type		_ZN40_INTERNAL_c81e68fb_4_k_cu_f85e845b_137084cuda3std3__442_GLOBAL__N__c81e68fb_4_k_cu_f85e845b_137086ignoreE,@object
	.size		_ZN40_INTERNAL_c81e68fb_4_k_cu_f85e845b_137084cuda3std3__442_GLOBAL__N__c81e68fb_4_k_cu_f85e845b_137086ignoreE,(_ZN40_INTERNAL_c81e68fb_4_k_cu_f85e845b_137084cute7productE - _ZN40_INTERNAL_c81e68fb_4_k_cu_f85e845b_137084cuda3std3__442_GLOBAL__N__c81e68fb_4_k_cu_f85e845b_137086ignoreE)
_ZN40_INTERNAL_c81e68fb_4_k_cu_f85e845b_137084cuda3std3__442_GLOBAL__N__c81e68fb_4_k_cu_f85e845b_137086ignoreE:
	.zero		1
	.type		_ZN40_INTERNAL_c81e68fb_4_k_cu_f85e845b_137084cute7productE,@object
	.size		_ZN40_INTERNAL_c81e68fb_4_k_cu_f85e845b_137084cute7productE,(_ZN40_INTERNAL_c81e68fb_4_k_cu_f85e845b_137084cuda3std3__45__cpo3endE - _ZN40_INTERNAL_c81e68fb_4_k_cu_f85e845b_137084cute7productE)
_ZN40_INTERNAL_c81e68fb_4_k_cu_f85e845b_137084cute7productE:
	.zero		1
	.type		_ZN40_INTERNAL_c81e68fb_4_k_cu_f85e845b_137084cuda3std3__45__cpo3endE,@object
	.size		_ZN40_INTERNAL_c81e68fb_4_k_cu_f85e845b_137084cuda3std3__45__cpo3endE,(_ZN40_INTERNAL_c81e68fb_4_k_cu_f85e845b_137084cuda3std3__419piecewise_constructE - _ZN40_INTERNAL_c81e68fb_4_k_cu_f85e845b_137084cuda3std3__45__cpo3endE)
_ZN40_INTERNAL_c81e68fb_4_k_cu_f85e845b_137084cuda3std3__45__cpo3endE:
	.zero		1
	.type		_ZN40_INTERNAL_c81e68fb_4_k_cu_f85e845b_137084cuda3std3__419piecewise_constructE,@object
	.size		_ZN40_INTERNAL_c81e68fb_4_k_cu_f85e845b_137084cuda3std3__419piecewise_constructE,(_ZN40_INTERNAL_c81e68fb_4_k_cu_f85e845b_137084cuda3std3__45__cpo4cendE - _ZN40_INTERNAL_c81e68fb_4_k_cu_f85e845b_137084cuda3std3__419piecewise_constructE)
_ZN40_INTERNAL_c81e68fb_4_k_cu_f85e845b_137084cuda3std3__419piecewise_constructE:
	.zero		1
	.type		_ZN40_INTERNAL_c81e68fb_4_k_cu_f85e845b_137084cuda3std3__45__cpo4cendE,@object
	.size		_ZN40_INTERNAL_c81e68fb_4_k_cu_f85e845b_137084cuda3std3__45__cpo4cendE,(_ZN40_INTERNAL_c81e68fb_4_k_cu_f85e845b_137084cuda3std6ranges3__45__cpo4swapE - _ZN40_INTERNAL_c81e68fb_4_k_cu_f85e845b_137084cuda3std3__45__cpo4cendE)
_ZN40_INTERNAL_c81e68fb_4_k_cu_f85e845b_137084cuda3std3__45__cpo4cendE:
	.zero		1
	.type		_ZN40_INTERNAL_c81e68fb_4_k_cu_f85e845b_137084cuda3std6ranges3__45__cpo4swapE,@object
	.size		_ZN40_INTERNAL_c81e68fb_4_k_cu_f85e845b_137084cuda3std6ranges3__45__cpo4swapE,(.L_7 - _ZN40_INTERNAL_c81e68fb_4_k_cu_f85e845b_137084cuda3std6ranges3__45__cpo4swapE)
_ZN40_INTERNAL_c81e68fb_4_k_cu_f85e845b_137084cuda3std6ranges3__45__cpo4swapE:
	.zero		1
.L_7:


//--------------------- .nv.constant0._ZN7cutlass13device_kernelINS_4gemm6kernel13GemmUniversalIN4cute5tupleIJiiiiEEENS1_10collective13CollectiveMmaINS1_37MainloopSm90TmaGmmaWarpSpecializedFP8ILi28ENS5_IJNS4_1CILi1EEESB_SB_EEENS1_32KernelTmaWarpSpecializedPingpongEEENS5_IJNSA_ILi64EEENSA_ILi192EEENSA_ILi32EEEEEENS_12float_e4m3_tENS5_IJlSB_lEEESJ_SK_NS4_8TiledMMAINS4_8MMA_AtomIJNS4_4SM904GMMA31MMA_64x192x32_F32E4M3E4M3_SS_TNILNSO_7ScaleInE1ELSQ_1EEEEEENS4_6LayoutISC_NS5_IJNSA_ILi0EEESU_SU_EEEEENS5_IJNS4_10UnderscoreESX_SX_EEEEENS4_13SM90_TMA_LOADENS4_14ComposedLayoutINS4_7SwizzleILi1ELi4ELi3EEENS4_18smem_ptr_flag_bitsILi8EEENST_INS5_IJNSA_ILi8EEESH_EEENS5_IJSH_SB_EEEEEEEvNS4_8identityES10_S1A_vS1B_EENS_8epilogue10collective6detail29Sm90TmaWarpSpecializedAdapterINS1E_15DefaultEpilogueISJ_SK_SK_NS1D_6thread17LinearCombinationISJ_Li1EffLNS1I_9ScaleType4KindE0ELNS_15FloatRoundStyleE2ESJ_EENS1_15EpilogueDefaultEEEEEvvEEEEvNT_6ParamsE --------------------------
	.section	.nv.constant0._ZN7cutlass13device_kernelINS_4gemm6kernel13GemmUniversalIN4cute5tupleIJiiiiEEENS1_10collective13CollectiveMmaINS1_37MainloopSm90TmaGmmaWarpSpecializedFP8ILi28ENS5_IJNS4_1CILi1EEESB_SB_EEENS1_32KernelTmaWarpSpecializedPingpongEEENS5_IJNSA_ILi64EEENSA_ILi192EEENSA_ILi32EEEEEENS_12float_e4m3_tENS5_IJlSB_lEEESJ_SK_NS4_8TiledMMAINS4_8MMA_AtomIJNS4_4SM904GMMA31MMA_64x192x32_F32E4M3E4M3_SS_TNILNSO_7ScaleInE1ELSQ_1EEEEEENS4_6LayoutISC_NS5_IJNSA_ILi0EEESU_SU_EEEEENS5_IJNS4_10UnderscoreESX_SX_EEEEENS4_13SM90_TMA_LOADENS4_14ComposedLayoutINS4_7SwizzleILi1ELi4ELi3EEENS4_18smem_ptr_flag_bitsILi8EEENST_INS5_IJNSA_ILi8EEESH_EEENS5_IJSH_SB_EEEEEEEvNS4_8identityES10_S1A_vS1B_EENS_8epilogue10collective6detail29Sm90TmaWarpSpecializedAdapterINS1E_15DefaultEpilogueISJ_SK_SK_NS1D_6thread17LinearCombinationISJ_Li1EffLNS1I_9ScaleType4KindE0ELNS_15FloatRoundStyleE2ESJ_EENS1_15EpilogueDefaultEEEEEvvEEEEvNT_6ParamsE,"a",@progbits
	.sectionflags	@""
	.align	4
.nv.constant0._ZN7cutlass13device_kernelINS_4gemm6kernel13GemmUniversalIN4cute5tupleIJiiiiEEENS1_10collective13CollectiveMmaINS1_37MainloopSm90TmaGmmaWarpSpecializedFP8ILi28ENS5_IJNS4_1CILi1EEESB_SB_EEENS1_32KernelTmaWarpSpecializedPingpongEEENS5_IJNSA_ILi64EEENSA_ILi192EEENSA_ILi32EEEEEENS_12float_e4m3_tENS5_IJlSB_lEEESJ_SK_NS4_8TiledMMAINS4_8MMA_AtomIJNS4_4SM904GMMA31MMA_64x192x32_F32E4M3E4M3_SS_TNILNSO_7ScaleInE1ELSQ_1EEEEEENS4_6LayoutISC_NS5_IJNSA_ILi0EEESU_SU_EEEEENS5_IJNS4_10UnderscoreESX_SX_EEEEENS4_13SM90_TMA_LOADENS4_14ComposedLayoutINS4_7SwizzleILi1ELi4ELi3EEENS4_18smem_ptr_flag_bitsILi8EEENST_INS5_IJNSA_ILi8EEESH_EEENS5_IJSH_SB_EEEEEEEvNS4_8identityES10_S1A_vS1B_EENS_8epilogue10collective6detail29Sm90TmaWarpSpecializedAdapterINS1E_15DefaultEpilogueISJ_SK_SK_NS1D_6thread17LinearCombinationISJ_Li1EffLNS1I_9ScaleType4KindE0ELNS_15FloatRoundStyleE2ESJ_EENS1_15EpilogueDefaultEEEEEvvEEEEvNT_6ParamsE:
	.zero		1664


//--------------------- SYMBOLS --------------------------

	.type		.nv.reservedSmem.offset0,@object
	.size		.nv.reservedSmem.offset0,0x4
